//
// Generated by NVIDIA NVVM Compiler
//
// Compiler Build ID: CL-36424714
// Cuda compilation tools, release 13.0, V13.0.88
// Based on NVVM 20.0.0
//

.version 9.0
.target sm_100
.address_size 64

	// .globl	_Z15MM_Basic_kernelPfS_S_iii
// _ZZ18MM_Improved_kernelPfS_S_iiiE11shareBlockA has been demoted
// _ZZ18MM_Improved_kernelPfS_S_iiiE11shareBlockB has been demoted

.visible .entry _Z15MM_Basic_kernelPfS_S_iii(
	.param .u64 .ptr .align 1 _Z15MM_Basic_kernelPfS_S_iii_param_0,
	.param .u64 .ptr .align 1 _Z15MM_Basic_kernelPfS_S_iii_param_1,
	.param .u64 .ptr .align 1 _Z15MM_Basic_kernelPfS_S_iii_param_2,
	.param .u32 _Z15MM_Basic_kernelPfS_S_iii_param_3,
	.param .u32 _Z15MM_Basic_kernelPfS_S_iii_param_4,
	.param .u32 _Z15MM_Basic_kernelPfS_S_iii_param_5
)
{
	.reg .pred 	%p<13>;
	.reg .b32 	%r<43>;
	.reg .b32 	%f<68>;
	.reg .b64 	%rd<67>;

	ld.param.u64 	%rd14, [_Z15MM_Basic_kernelPfS_S_iii_param_0];
	ld.param.u64 	%rd15, [_Z15MM_Basic_kernelPfS_S_iii_param_1];
	ld.param.u32 	%r18, [_Z15MM_Basic_kernelPfS_S_iii_param_3];
	ld.param.u32 	%r20, [_Z15MM_Basic_kernelPfS_S_iii_param_4];
	ld.param.u32 	%r17, [_Z15MM_Basic_kernelPfS_S_iii_param_5];
	cvta.to.global.u64 	%rd1, %rd15;
	cvta.to.global.u64 	%rd2, %rd14;
	mov.u32 	%r21, %ctaid.x;
	mov.u32 	%r22, %ntid.x;
	mov.u32 	%r23, %tid.x;
	mad.lo.s32 	%r1, %r21, %r22, %r23;
	mov.u32 	%r24, %ctaid.y;
	mov.u32 	%r25, %ntid.y;
	mov.u32 	%r26, %tid.y;
	mad.lo.s32 	%r27, %r24, %r25, %r26;
	setp.ge.s32 	%p1, %r1, %r20;
	setp.ge.s32 	%p2, %r27, %r18;
	or.pred  	%p3, %p1, %p2;
	@%p3 bra 	$L__BB0_14;
	setp.lt.s32 	%p4, %r17, 1;
	mov.f32 	%f67, 0f00000000;
	@%p4 bra 	$L__BB0_13;
	mul.lo.s32 	%r3, %r17, %r27;
	and.b32  	%r4, %r17, 7;
	setp.lt.u32 	%p5, %r17, 8;
	mov.f32 	%f67, 0f00000000;
	mov.b32 	%r41, 0;
	@%p5 bra 	$L__BB0_5;
	and.b32  	%r41, %r17, 2147483640;
	neg.s32 	%r39, %r41;
	mul.wide.u32 	%rd16, %r17, 4;
	add.s64 	%rd3, %rd1, %rd16;
	mul.wide.u32 	%rd17, %r17, 8;
	add.s64 	%rd4, %rd1, %rd17;
	mul.wide.u32 	%rd18, %r17, 12;
	add.s64 	%rd5, %rd1, %rd18;
	mul.wide.u32 	%rd19, %r17, 16;
	add.s64 	%rd6, %rd1, %rd19;
	mul.wide.u32 	%rd20, %r17, 20;
	add.s64 	%rd7, %rd1, %rd20;
	mul.wide.u32 	%rd21, %r17, 24;
	add.s64 	%rd8, %rd1, %rd21;
	mul.wide.u32 	%rd22, %r17, 28;
	add.s64 	%rd9, %rd1, %rd22;
	mul.wide.u32 	%rd23, %r3, 4;
	add.s64 	%rd24, %rd23, %rd2;
	add.s64 	%rd66, %rd24, 16;
	mov.f32 	%f67, 0f00000000;
	mov.u32 	%r38, %r1;
$L__BB0_4:
	.pragma "nounroll";
	mul.wide.s32 	%rd25, %r38, 4;
	add.s64 	%rd26, %rd3, %rd25;
	add.s64 	%rd27, %rd4, %rd25;
	add.s64 	%rd28, %rd5, %rd25;
	add.s64 	%rd29, %rd6, %rd25;
	add.s64 	%rd30, %rd7, %rd25;
	add.s64 	%rd31, %rd8, %rd25;
	add.s64 	%rd32, %rd9, %rd25;
	add.s64 	%rd33, %rd1, %rd25;
	ld.global.f32 	%f17, [%rd66+-16];
	ld.global.f32 	%f18, [%rd33];
	fma.rn.f32 	%f19, %f17, %f18, %f67;
	ld.global.f32 	%f20, [%rd66+-12];
	ld.global.f32 	%f21, [%rd26];
	fma.rn.f32 	%f22, %f20, %f21, %f19;
	ld.global.f32 	%f23, [%rd66+-8];
	ld.global.f32 	%f24, [%rd27];
	fma.rn.f32 	%f25, %f23, %f24, %f22;
	ld.global.f32 	%f26, [%rd66+-4];
	ld.global.f32 	%f27, [%rd28];
	fma.rn.f32 	%f28, %f26, %f27, %f25;
	ld.global.f32 	%f29, [%rd66];
	ld.global.f32 	%f30, [%rd29];
	fma.rn.f32 	%f31, %f29, %f30, %f28;
	ld.global.f32 	%f32, [%rd66+4];
	ld.global.f32 	%f33, [%rd30];
	fma.rn.f32 	%f34, %f32, %f33, %f31;
	ld.global.f32 	%f35, [%rd66+8];
	ld.global.f32 	%f36, [%rd31];
	fma.rn.f32 	%f37, %f35, %f36, %f34;
	ld.global.f32 	%f38, [%rd66+12];
	ld.global.f32 	%f39, [%rd32];
	fma.rn.f32 	%f67, %f38, %f39, %f37;
	add.s32 	%r39, %r39, 8;
	shl.b32 	%r29, %r17, 3;
	add.s32 	%r38, %r38, %r29;
	add.s64 	%rd66, %rd66, 32;
	setp.ne.s32 	%p6, %r39, 0;
	@%p6 bra 	$L__BB0_4;
$L__BB0_5:
	setp.eq.s32 	%p7, %r4, 0;
	@%p7 bra 	$L__BB0_13;
	and.b32  	%r12, %r17, 3;
	setp.lt.u32 	%p8, %r4, 4;
	@%p8 bra 	$L__BB0_8;
	add.s32 	%r30, %r41, %r3;
	mul.wide.u32 	%rd34, %r30, 4;
	add.s64 	%rd35, %rd2, %rd34;
	ld.global.f32 	%f41, [%rd35];
	mad.lo.s32 	%r31, %r41, %r17, %r1;
	mul.wide.s32 	%rd36, %r31, 4;
	add.s64 	%rd37, %rd1, %rd36;
	ld.global.f32 	%f42, [%rd37];
	fma.rn.f32 	%f43, %f41, %f42, %f67;
	cvt.u64.u32 	%rd38, %r3;
	cvt.u64.u32 	%rd39, %r41;
	add.s64 	%rd40, %rd39, %rd38;
	shl.b64 	%rd41, %rd40, 2;
	add.s64 	%rd42, %rd2, %rd41;
	ld.global.f32 	%f44, [%rd42+4];
	mul.wide.u32 	%rd43, %r17, 4;
	add.s64 	%rd44, %rd37, %rd43;
	ld.global.f32 	%f45, [%rd44];
	fma.rn.f32 	%f46, %f44, %f45, %f43;
	ld.global.f32 	%f47, [%rd42+8];
	add.s64 	%rd45, %rd44, %rd43;
	ld.global.f32 	%f48, [%rd45];
	fma.rn.f32 	%f49, %f47, %f48, %f46;
	ld.global.f32 	%f50, [%rd42+12];
	add.s64 	%rd46, %rd45, %rd43;
	ld.global.f32 	%f51, [%rd46];
	fma.rn.f32 	%f67, %f50, %f51, %f49;
	add.s32 	%r41, %r41, 4;
$L__BB0_8:
	setp.eq.s32 	%p9, %r12, 0;
	@%p9 bra 	$L__BB0_13;
	setp.eq.s32 	%p10, %r12, 1;
	@%p10 bra 	$L__BB0_11;
	add.s32 	%r32, %r41, %r3;
	mul.wide.u32 	%rd47, %r32, 4;
	add.s64 	%rd48, %rd2, %rd47;
	ld.global.f32 	%f53, [%rd48];
	mad.lo.s32 	%r33, %r41, %r17, %r1;
	mul.wide.s32 	%rd49, %r33, 4;
	add.s64 	%rd50, %rd1, %rd49;
	ld.global.f32 	%f54, [%rd50];
	fma.rn.f32 	%f55, %f53, %f54, %f67;
	cvt.u64.u32 	%rd51, %r3;
	cvt.u64.u32 	%rd52, %r41;
	add.s64 	%rd53, %rd52, %rd51;
	shl.b64 	%rd54, %rd53, 2;
	add.s64 	%rd55, %rd2, %rd54;
	ld.global.f32 	%f56, [%rd55+4];
	mul.wide.u32 	%rd56, %r17, 4;
	add.s64 	%rd57, %rd50, %rd56;
	ld.global.f32 	%f57, [%rd57];
	fma.rn.f32 	%f67, %f56, %f57, %f55;
	add.s32 	%r41, %r41, 2;
$L__BB0_11:
	and.b32  	%r34, %r17, 1;
	setp.eq.b32 	%p11, %r34, 1;
	not.pred 	%p12, %p11;
	@%p12 bra 	$L__BB0_13;
	add.s32 	%r35, %r41, %r3;
	mul.wide.u32 	%rd58, %r35, 4;
	add.s64 	%rd59, %rd2, %rd58;
	ld.global.f32 	%f58, [%rd59];
	mad.lo.s32 	%r36, %r41, %r17, %r1;
	mul.wide.s32 	%rd60, %r36, 4;
	add.s64 	%rd61, %rd1, %rd60;
	ld.global.f32 	%f59, [%rd61];
	fma.rn.f32 	%f67, %f58, %f59, %f67;
$L__BB0_13:
	ld.param.u64 	%rd65, [_Z15MM_Basic_kernelPfS_S_iii_param_2];
	mad.lo.s32 	%r37, %r17, %r27, %r1;
	cvta.to.global.u64 	%rd62, %rd65;
	mul.wide.s32 	%rd63, %r37, 4;
	add.s64 	%rd64, %rd62, %rd63;
	st.global.f32 	[%rd64], %f67;
$L__BB0_14:
	ret;

}
	// .globl	_Z18MM_Improved_kernelPfS_S_iii
.visible .entry _Z18MM_Improved_kernelPfS_S_iii(
	.param .u64 .ptr .align 1 _Z18MM_Improved_kernelPfS_S_iii_param_0,
	.param .u64 .ptr .align 1 _Z18MM_Improved_kernelPfS_S_iii_param_1,
	.param .u64 .ptr .align 1 _Z18MM_Improved_kernelPfS_S_iii_param_2,
	.param .u32 _Z18MM_Improved_kernelPfS_S_iii_param_3,
	.param .u32 _Z18MM_Improved_kernelPfS_S_iii_param_4,
	.param .u32 _Z18MM_Improved_kernelPfS_S_iii_param_5
)
{
	.reg .pred 	%p<3>;
	.reg .b32 	%r<135>;
	.reg .b32 	%f<73>;
	.reg .b64 	%rd<13>;
	// demoted variable
	.shared .align 4 .b8 _ZZ18MM_Improved_kernelPfS_S_iiiE11shareBlockA[4096];
	// demoted variable
	.shared .align 4 .b8 _ZZ18MM_Improved_kernelPfS_S_iiiE11shareBlockB[4096];
	ld.param.u64 	%rd3, [_Z18MM_Improved_kernelPfS_S_iii_param_0];
	ld.param.u64 	%rd4, [_Z18MM_Improved_kernelPfS_S_iii_param_1];
	ld.param.u64 	%rd5, [_Z18MM_Improved_kernelPfS_S_iii_param_2];
	ld.param.u32 	%r19, [_Z18MM_Improved_kernelPfS_S_iii_param_3];
	mov.u32 	%r20, %ctaid.x;
	mov.u32 	%r21, %ctaid.y;
	mov.u32 	%r1, %tid.x;
	mov.u32 	%r2, %tid.y;
	shl.b32 	%r22, %r21, 5;
	add.s32 	%r3, %r22, %r2;
	shl.b32 	%r4, %r20, 5;
	setp.lt.s32 	%p1, %r19, 32;
	mov.f32 	%f72, 0f00000000;
	@%p1 bra 	$L__BB1_3;
	shl.b32 	%r23, %r2, 7;
	mov.u32 	%r24, _ZZ18MM_Improved_kernelPfS_S_iiiE11shareBlockA;
	add.s32 	%r5, %r24, %r23;
	shl.b32 	%r25, %r1, 2;
	add.s32 	%r6, %r5, %r25;
	mov.u32 	%r26, _ZZ18MM_Improved_kernelPfS_S_iiiE11shareBlockB;
	add.s32 	%r8, %r26, %r25;
	add.s32 	%r7, %r8, %r23;
	shr.s32 	%r27, %r19, 31;
	shr.u32 	%r28, %r27, 27;
	add.s32 	%r29, %r19, %r28;
	shr.s32 	%r30, %r29, 5;
	neg.s32 	%r134, %r30;
	mad.lo.s32 	%r133, %r19, %r3, %r1;
	mad.lo.s32 	%r31, %r2, %r19, %r1;
	add.s32 	%r132, %r31, %r4;
	shl.b32 	%r12, %r19, 5;
	cvta.to.global.u64 	%rd1, %rd3;
	cvta.to.global.u64 	%rd2, %rd4;
	mov.f32 	%f72, 0f00000000;
$L__BB1_2:
	mul.wide.s32 	%rd6, %r133, 4;
	add.s64 	%rd7, %rd1, %rd6;
	ld.global.f32 	%f6, [%rd7];
	cvt.rzi.s32.f32 	%r32, %f6;
	st.shared.u32 	[%r6], %r32;
	mul.wide.u32 	%rd8, %r132, 4;
	add.s64 	%rd9, %rd2, %rd8;
	ld.global.f32 	%f7, [%rd9];
	cvt.rzi.s32.f32 	%r33, %f7;
	st.shared.u32 	[%r7], %r33;
	bar.sync 	0;
	ld.shared.u32 	%r34, [%r5];
	ld.shared.u32 	%r35, [%r8];
	mul.lo.s32 	%r36, %r35, %r34;
	cvt.rn.f32.s32 	%f8, %r36;
	add.f32 	%f9, %f72, %f8;
	ld.shared.u32 	%r37, [%r5+4];
	ld.shared.u32 	%r38, [%r8+128];
	mul.lo.s32 	%r39, %r38, %r37;
	cvt.rn.f32.s32 	%f10, %r39;
	add.f32 	%f11, %f9, %f10;
	ld.shared.u32 	%r40, [%r5+8];
	ld.shared.u32 	%r41, [%r8+256];
	mul.lo.s32 	%r42, %r41, %r40;
	cvt.rn.f32.s32 	%f12, %r42;
	add.f32 	%f13, %f11, %f12;
	ld.shared.u32 	%r43, [%r5+12];
	ld.shared.u32 	%r44, [%r8+384];
	mul.lo.s32 	%r45, %r44, %r43;
	cvt.rn.f32.s32 	%f14, %r45;
	add.f32 	%f15, %f13, %f14;
	ld.shared.u32 	%r46, [%r5+16];
	ld.shared.u32 	%r47, [%r8+512];
	mul.lo.s32 	%r48, %r47, %r46;
	cvt.rn.f32.s32 	%f16, %r48;
	add.f32 	%f17, %f15, %f16;
	ld.shared.u32 	%r49, [%r5+20];
	ld.shared.u32 	%r50, [%r8+640];
	mul.lo.s32 	%r51, %r50, %r49;
	cvt.rn.f32.s32 	%f18, %r51;
	add.f32 	%f19, %f17, %f18;
	ld.shared.u32 	%r52, [%r5+24];
	ld.shared.u32 	%r53, [%r8+768];
	mul.lo.s32 	%r54, %r53, %r52;
	cvt.rn.f32.s32 	%f20, %r54;
	add.f32 	%f21, %f19, %f20;
	ld.shared.u32 	%r55, [%r5+28];
	ld.shared.u32 	%r56, [%r8+896];
	mul.lo.s32 	%r57, %r56, %r55;
	cvt.rn.f32.s32 	%f22, %r57;
	add.f32 	%f23, %f21, %f22;
	ld.shared.u32 	%r58, [%r5+32];
	ld.shared.u32 	%r59, [%r8+1024];
	mul.lo.s32 	%r60, %r59, %r58;
	cvt.rn.f32.s32 	%f24, %r60;
	add.f32 	%f25, %f23, %f24;
	ld.shared.u32 	%r61, [%r5+36];
	ld.shared.u32 	%r62, [%r8+1152];
	mul.lo.s32 	%r63, %r62, %r61;
	cvt.rn.f32.s32 	%f26, %r63;
	add.f32 	%f27, %f25, %f26;
	ld.shared.u32 	%r64, [%r5+40];
	ld.shared.u32 	%r65, [%r8+1280];
	mul.lo.s32 	%r66, %r65, %r64;
	cvt.rn.f32.s32 	%f28, %r66;
	add.f32 	%f29, %f27, %f28;
	ld.shared.u32 	%r67, [%r5+44];
	ld.shared.u32 	%r68, [%r8+1408];
	mul.lo.s32 	%r69, %r68, %r67;
	cvt.rn.f32.s32 	%f30, %r69;
	add.f32 	%f31, %f29, %f30;
	ld.shared.u32 	%r70, [%r5+48];
	ld.shared.u32 	%r71, [%r8+1536];
	mul.lo.s32 	%r72, %r71, %r70;
	cvt.rn.f32.s32 	%f32, %r72;
	add.f32 	%f33, %f31, %f32;
	ld.shared.u32 	%r73, [%r5+52];
	ld.shared.u32 	%r74, [%r8+1664];
	mul.lo.s32 	%r75, %r74, %r73;
	cvt.rn.f32.s32 	%f34, %r75;
	add.f32 	%f35, %f33, %f34;
	ld.shared.u32 	%r76, [%r5+56];
	ld.shared.u32 	%r77, [%r8+1792];
	mul.lo.s32 	%r78, %r77, %r76;
	cvt.rn.f32.s32 	%f36, %r78;
	add.f32 	%f37, %f35, %f36;
	ld.shared.u32 	%r79, [%r5+60];
	ld.shared.u32 	%r80, [%r8+1920];
	mul.lo.s32 	%r81, %r80, %r79;
	cvt.rn.f32.s32 	%f38, %r81;
	add.f32 	%f39, %f37, %f38;
	ld.shared.u32 	%r82, [%r5+64];
	ld.shared.u32 	%r83, [%r8+2048];
	mul.lo.s32 	%r84, %r83, %r82;
	cvt.rn.f32.s32 	%f40, %r84;
	add.f32 	%f41, %f39, %f40;
	ld.shared.u32 	%r85, [%r5+68];
	ld.shared.u32 	%r86, [%r8+2176];
	mul.lo.s32 	%r87, %r86, %r85;
	cvt.rn.f32.s32 	%f42, %r87;
	add.f32 	%f43, %f41, %f42;
	ld.shared.u32 	%r88, [%r5+72];
	ld.shared.u32 	%r89, [%r8+2304];
	mul.lo.s32 	%r90, %r89, %r88;
	cvt.rn.f32.s32 	%f44, %r90;
	add.f32 	%f45, %f43, %f44;
	ld.shared.u32 	%r91, [%r5+76];
	ld.shared.u32 	%r92, [%r8+2432];
	mul.lo.s32 	%r93, %r92, %r91;
	cvt.rn.f32.s32 	%f46, %r93;
	add.f32 	%f47, %f45, %f46;
	ld.shared.u32 	%r94, [%r5+80];
	ld.shared.u32 	%r95, [%r8+2560];
	mul.lo.s32 	%r96, %r95, %r94;
	cvt.rn.f32.s32 	%f48, %r96;
	add.f32 	%f49, %f47, %f48;
	ld.shared.u32 	%r97, [%r5+84];
	ld.shared.u32 	%r98, [%r8+2688];
	mul.lo.s32 	%r99, %r98, %r97;
	cvt.rn.f32.s32 	%f50, %r99;
	add.f32 	%f51, %f49, %f50;
	ld.shared.u32 	%r100, [%r5+88];
	ld.shared.u32 	%r101, [%r8+2816];
	mul.lo.s32 	%r102, %r101, %r100;
	cvt.rn.f32.s32 	%f52, %r102;
	add.f32 	%f53, %f51, %f52;
	ld.shared.u32 	%r103, [%r5+92];
	ld.shared.u32 	%r104, [%r8+2944];
	mul.lo.s32 	%r105, %r104, %r103;
	cvt.rn.f32.s32 	%f54, %r105;
	add.f32 	%f55, %f53, %f54;
	ld.shared.u32 	%r106, [%r5+96];
	ld.shared.u32 	%r107, [%r8+3072];
	mul.lo.s32 	%r108, %r107, %r106;
	cvt.rn.f32.s32 	%f56, %r108;
	add.f32 	%f57, %f55, %f56;
	ld.shared.u32 	%r109, [%r5+100];
	ld.shared.u32 	%r110, [%r8+3200];
	mul.lo.s32 	%r111, %r110, %r109;
	cvt.rn.f32.s32 	%f58, %r111;
	add.f32 	%f59, %f57, %f58;
	ld.shared.u32 	%r112, [%r5+104];
	ld.shared.u32 	%r113, [%r8+3328];
	mul.lo.s32 	%r114, %r113, %r112;
	cvt.rn.f32.s32 	%f60, %r114;
	add.f32 	%f61, %f59, %f60;
	ld.shared.u32 	%r115, [%r5+108];
	ld.shared.u32 	%r116, [%r8+3456];
	mul.lo.s32 	%r117, %r116, %r115;
	cvt.rn.f32.s32 	%f62, %r117;
	add.f32 	%f63, %f61, %f62;
	ld.shared.u32 	%r118, [%r5+112];
	ld.shared.u32 	%r119, [%r8+3584];
	mul.lo.s32 	%r120, %r119, %r118;
	cvt.rn.f32.s32 	%f64, %r120;
	add.f32 	%f65, %f63, %f64;
	ld.shared.u32 	%r121, [%r5+116];
	ld.shared.u32 	%r122, [%r8+3712];
	mul.lo.s32 	%r123, %r122, %r121;
	cvt.rn.f32.s32 	%f66, %r123;
	add.f32 	%f67, %f65, %f66;
	ld.shared.u32 	%r124, [%r5+120];
	ld.shared.u32 	%r125, [%r8+3840];
	mul.lo.s32 	%r126, %r125, %r124;
	cvt.rn.f32.s32 	%f68, %r126;
	add.f32 	%f69, %f67, %f68;
	ld.shared.u32 	%r127, [%r5+124];
	ld.shared.u32 	%r128, [%r8+3968];
	mul.lo.s32 	%r129, %r128, %r127;
	cvt.rn.f32.s32 	%f70, %r129;
	add.f32 	%f72, %f69, %f70;
	bar.sync 	0;
	add.s32 	%r134, %r134, 1;
	setp.ne.s32 	%p2, %r134, 0;
	add.s32 	%r133, %r133, 32;
	add.s32 	%r132, %r132, %r12;
	@%p2 bra 	$L__BB1_2;
$L__BB1_3:
	cvta.to.global.u64 	%rd10, %rd5;
	add.s32 	%r130, %r4, %r1;
	mad.lo.s32 	%r131, %r19, %r3, %r130;
	mul.wide.s32 	%rd11, %r131, 4;
	add.s64 	%rd12, %rd10, %rd11;
	st.global.f32 	[%rd12], %f72;
	ret;

}


// ===== COMPILED SASS (sm_100) =====

	.target	sm_100

	.elftype	@"ET_EXEC"


//--------------------- .note.nv.tkinfo           --------------------------
	.section	.note.nv.tkinfo,"",@"SHT_NOTE"
	.sectionflags	@"SHF_NOTE_NV_TKINFO"
	.tkinfo
        /*0018*/ 	.word	0x00000002
        /*0030*/ 	.string	""
        /*0030*/ 	.string	"ptxas"
        /*0030*/ 	.string	"Cuda compilation tools, release 13.0, V13.0.88"
        /*0030*/ 	.string	"Build cuda_13.0.r13.0/compiler.36424714_0"
        /*0030*/ 	.string	"-arch sm_100 -m 64 "



//--------------------- .note.nv.cuinfo           --------------------------
	.section	.note.nv.cuinfo,"",@"SHT_NOTE"
	.sectionflags	@"SHF_NOTE_NV_CUINFO"
        /*0018*/ 	.short	0x0002
        /*001a*/ 	.short	0x0064
        /*001c*/ 	.short	0x0082
	.zero		2


//--------------------- .nv.info                  --------------------------
	.section	.nv.info,"",@"SHT_CUDA_INFO"
	.align	4


	//----- nvinfo : EIATTR_REGCOUNT
	.align		4
        /*0000*/ 	.byte	0x04, 0x2f
        /*0002*/ 	.short	(.L_1 - .L_0)
	.align		4
.L_0:
        /*0004*/ 	.word	index@(_Z15MM_Basic_kernelPfS_S_iii)
        /*0008*/ 	.word	0x0000001e


	//----- nvinfo : EIATTR_FRAME_SIZE
	.align		4
.L_1:
        /*000c*/ 	.byte	0x04, 0x11
        /*000e*/ 	.short	(.L_3 - .L_2)
	.align		4
.L_2:
        /*0010*/ 	.word	index@(_Z15MM_Basic_kernelPfS_S_iii)
        /*0014*/ 	.word	0x00000000


	//----- nvinfo : EIATTR_REGCOUNT
	.align		4
.L_3:
        /*0018*/ 	.byte	0x04, 0x2f
        /*001a*/ 	.short	(.L_5 - .L_4)
	.align		4
.L_4:
        /*001c*/ 	.word	index@(_Z18MM_Improved_kernelPfS_S_iii)
        /*0020*/ 	.word	0x0000001f


	//----- nvinfo : EIATTR_FRAME_SIZE
	.align		4
.L_5:
        /*0024*/ 	.byte	0x04, 0x11
        /*0026*/ 	.short	(.L_7 - .L_6)
	.align		4
.L_6:
        /*0028*/ 	.word	index@(_Z18MM_Improved_kernelPfS_S_iii)
        /*002c*/ 	.word	0x00000000


	//----- nvinfo : EIATTR_MIN_STACK_SIZE
	.align		4
.L_7:
        /*0030*/ 	.byte	0x04, 0x12
        /*0032*/ 	.short	(.L_9 - .L_8)
	.align		4
.L_8:
        /*0034*/ 	.word	index@(_Z18MM_Improved_kernelPfS_S_iii)
        /*0038*/ 	.word	0x00000000


	//----- nvinfo : EIATTR_MIN_STACK_SIZE
	.align		4
.L_9:
        /*003c*/ 	.byte	0x04, 0x12
        /*003e*/ 	.short	(.L_11 - .L_10)
	.align		4
.L_10:
        /*0040*/ 	.word	index@(_Z15MM_Basic_kernelPfS_S_iii)
        /*0044*/ 	.word	0x00000000
.L_11:


//--------------------- .nv.compat                --------------------------
	.section	.nv.compat,"",@"SHT_CUDA_COMPAT_INFO"
	.align	4
        /*0000*/ 	.byte	0x02, 0x09, 0x00, 0x00, 0x02, 0x02, 0x01, 0x00, 0x02, 0x05, 0x05, 0x00, 0x03, 0x07, 0x01, 0x01
        /*0010*/ 	.byte	0x02, 0x03, 0x00, 0x00, 0x02, 0x06, 0x01, 0x00, 0x04, 0x0b, 0x08, 0x00, 0x09, 0x00, 0x00, 0x00
        /*0020*/ 	.byte	0x00, 0x00, 0x00, 0x00


//--------------------- .nv.info._Z18MM_Improved_kernelPfS_S_iii --------------------------
	.section	.nv.info._Z18MM_Improved_kernelPfS_S_iii,"",@"SHT_CUDA_INFO"
	.sectionflags	@""
	.align	4


	//----- nvinfo : EIATTR_CUDA_API_VERSION
	.align		4
        /*0000*/ 	.byte	0x04, 0x37
        /*0002*/ 	.short	(.L_13 - .L_12)
.L_12:
        /*0004*/ 	.word	0x00000082


	//----- nvinfo : EIATTR_KPARAM_INFO
	.align		4
.L_13:
        /*0008*/ 	.byte	0x04, 0x17
        /*000a*/ 	.short	(.L_15 - .L_14)
.L_14:
        /*000c*/ 	.word	0x00000000
        /*0010*/ 	.short	0x0005
        /*0012*/ 	.short	0x0020
        /*0014*/ 	.byte	0x00, 0xf0, 0x11, 0x00


	//----- nvinfo : EIATTR_KPARAM_INFO
	.align		4
.L_15:
        /*0018*/ 	.byte	0x04, 0x17
        /*001a*/ 	.short	(.L_17 - .L_16)
.L_16:
        /*001c*/ 	.word	0x00000000
        /*0020*/ 	.short	0x0004
        /*0022*/ 	.short	0x001c
        /*0024*/ 	.byte	0x00, 0xf0, 0x11, 0x00


	//----- nvinfo : EIATTR_KPARAM_INFO
	.align		4
.L_17:
        /*0028*/ 	.byte	0x04, 0x17
        /*002a*/ 	.short	(.L_19 - .L_18)
.L_18:
        /*002c*/ 	.word	0x00000000
        /*0030*/ 	.short	0x0003
        /*0032*/ 	.short	0x0018
        /*0034*/ 	.byte	0x00, 0xf0, 0x11, 0x00


	//----- nvinfo : EIATTR_KPARAM_INFO
	.align		4
.L_19:
        /*0038*/ 	.byte	0x04, 0x17
        /*003a*/ 	.short	(.L_21 - .L_20)
.L_20:
        /*003c*/ 	.word	0x00000000
        /*0040*/ 	.short	0x0002
        /*0042*/ 	.short	0x0010
        /*0044*/ 	.byte	0x00, 0xf5, 0x21, 0x00


	//----- nvinfo : EIATTR_KPARAM_INFO
	.align		4
.L_21:
        /*0048*/ 	.byte	0x04, 0x17
        /*004a*/ 	.short	(.L_23 - .L_22)
.L_22:
        /*004c*/ 	.word	0x00000000
        /*0050*/ 	.short	0x0001
        /*0052*/ 	.short	0x0008
        /*0054*/ 	.byte	0x00, 0xf5, 0x21, 0x00


	//----- nvinfo : EIATTR_KPARAM_INFO
	.align		4
.L_23:
        /*0058*/ 	.byte	0x04, 0x17
        /*005a*/ 	.short	(.L_25 - .L_24)
.L_24:
        /*005c*/ 	.word	0x00000000
        /*0060*/ 	.short	0x0000
        /*0062*/ 	.short	0x0000
        /*0064*/ 	.byte	0x00, 0xf5, 0x21, 0x00


	//----- nvinfo : EIATTR_SPARSE_MMA_MASK
	.align		4
.L_25:
        /*0068*/ 	.byte	0x03, 0x50
        /*006a*/ 	.short	0x0000


	//----- nvinfo : EIATTR_MAXREG_COUNT
	.align		4
        /*006c*/ 	.byte	0x03, 0x1b
        /*006e*/ 	.short	0x00ff


	//----- nvinfo : EIATTR_NUM_BARRIERS
	.align		4
        /*0070*/ 	.byte	0x02, 0x4c
        /*0072*/ 	.byte	0x01
	.zero		1


	//----- nvinfo : EIATTR_MERCURY_ISA_VERSION
	.align		4
        /*0074*/ 	.byte	0x03, 0x5f
        /*0076*/ 	.short	0x0101


	//----- nvinfo : EIATTR_VRC_CTA_INIT_COUNT
	.align		4
        /*0078*/ 	.byte	0x02, 0x4a
	.zero		1
	.zero		1


	//----- nvinfo : EIATTR_EXIT_INSTR_OFFSETS
	.align		4
        /*007c*/ 	.byte	0x04, 0x1c
        /*007e*/ 	.short	(.L_27 - .L_26)


	//   ....[0]....
.L_26:
        /*0080*/ 	.word	0x00000ba0


	//----- nvinfo : EIATTR_CBANK_PARAM_SIZE
	.align		4
.L_27:
        /*0084*/ 	.byte	0x03, 0x19
        /*0086*/ 	.short	0x0024


	//----- nvinfo : EIATTR_PARAM_CBANK
	.align		4
        /*0088*/ 	.byte	0x04, 0x0a
        /*008a*/ 	.short	(.L_29 - .L_28)
	.align		4
.L_28:
        /*008c*/ 	.word	index@(.nv.constant0._Z18MM_Improved_kernelPfS_S_iii)
        /*0090*/ 	.short	0x0380
        /*0092*/ 	.short	0x0024


	//----- nvinfo : EIATTR_SW_WAR
	.align		4
.L_29:
        /*0094*/ 	.byte	0x04, 0x36
        /*0096*/ 	.short	(.L_31 - .L_30)
.L_30:
        /*0098*/ 	.word	0x00000008
.L_31:


//--------------------- .nv.info._Z15MM_Basic_kernelPfS_S_iii --------------------------
	.section	.nv.info._Z15MM_Basic_kernelPfS_S_iii,"",@"SHT_CUDA_INFO"
	.sectionflags	@""
	.align	4


	//----- nvinfo : EIATTR_CUDA_API_VERSION
	.align		4
        /*0000*/ 	.byte	0x04, 0x37
        /*0002*/ 	.short	(.L_33 - .L_32)
.L_32:
        /*0004*/ 	.word	0x00000082


	//----- nvinfo : EIATTR_KPARAM_INFO
	.align		4
.L_33:
        /*0008*/ 	.byte	0x04, 0x17
        /*000a*/ 	.short	(.L_35 - .L_34)
.L_34:
        /*000c*/ 	.word	0x00000000
        /*0010*/ 	.short	0x0005
        /*0012*/ 	.short	0x0020
        /*0014*/ 	.byte	0x00, 0xf0, 0x11, 0x00


	//----- nvinfo : EIATTR_KPARAM_INFO
	.align		4
.L_35:
        /*0018*/ 	.byte	0x04, 0x17
        /*001a*/ 	.short	(.L_37 - .L_36)
.L_36:
        /*001c*/ 	.word	0x00000000
        /*0020*/ 	.short	0x0004
        /*0022*/ 	.short	0x001c
        /*0024*/ 	.byte	0x00, 0xf0, 0x11, 0x00


	//----- nvinfo : EIATTR_KPARAM_INFO
	.align		4
.L_37:
        /*0028*/ 	.byte	0x04, 0x17
        /*002a*/ 	.short	(.L_39 - .L_38)
.L_38:
        /*002c*/ 	.word	0x00000000
        /*0030*/ 	.short	0x0003
        /*0032*/ 	.short	0x0018
        /*0034*/ 	.byte	0x00, 0xf0, 0x11, 0x00


	//----- nvinfo : EIATTR_KPARAM_INFO
	.align		4
.L_39:
        /*0038*/ 	.byte	0x04, 0x17
        /*003a*/ 	.short	(.L_41 - .L_40)
.L_40:
        /*003c*/ 	.word	0x00000000
        /*0040*/ 	.short	0x0002
        /*0042*/ 	.short	0x0010
        /*0044*/ 	.byte	0x00, 0xf5, 0x21, 0x00


	//----- nvinfo : EIATTR_KPARAM_INFO
	.align		4
.L_41:
        /*0048*/ 	.byte	0x04, 0x17
        /*004a*/ 	.short	(.L_43 - .L_42)
.L_42:
        /*004c*/ 	.word	0x00000000
        /*0050*/ 	.short	0x0001
        /*0052*/ 	.short	0x0008
        /*0054*/ 	.byte	0x00, 0xf5, 0x21, 0x00


	//----- nvinfo : EIATTR_KPARAM_INFO
	.align		4
.L_43:
        /*0058*/ 	.byte	0x04, 0x17
        /*005a*/ 	.short	(.L_45 - .L_44)
.L_44:
        /*005c*/ 	.word	0x00000000
        /*0060*/ 	.short	0x0000
        /*0062*/ 	.short	0x0000
        /*0064*/ 	.byte	0x00, 0xf5, 0x21, 0x00


	//----- nvinfo : EIATTR_SPARSE_MMA_MASK
	.align		4
.L_45:
        /*0068*/ 	.byte	0x03, 0x50
        /*006a*/ 	.short	0x0000


	//----- nvinfo : EIATTR_MAXREG_COUNT
	.align		4
        /*006c*/ 	.byte	0x03, 0x1b
        /*006e*/ 	.short	0x00ff


	//----- nvinfo : EIATTR_MERCURY_ISA_VERSION
	.align		4
        /*0070*/ 	.byte	0x03, 0x5f
        /*0072*/ 	.short	0x0101


	//----- nvinfo : EIATTR_VRC_CTA_INIT_COUNT
	.align		4
        /*0074*/ 	.byte	0x02, 0x4a
	.zero		1
	.zero		1


	//----- nvinfo : EIATTR_EXIT_INSTR_OFFSETS
	.align		4
        /*0078*/ 	.byte	0x04, 0x1c
        /*007a*/ 	.short	(.L_47 - .L_46)


	//   ....[0]....
.L_46:
        /*007c*/ 	.word	0x000000c0


	//   ....[1]....
        /*0080*/ 	.word	0x00000af0


	//----- nvinfo : EIATTR_CBANK_PARAM_SIZE
	.align		4
.L_47:
        /*0084*/ 	.byte	0x03, 0x19
        /*0086*/ 	.short	0x0024


	//----- nvinfo : EIATTR_PARAM_CBANK
	.align		4
        /*0088*/ 	.byte	0x04, 0x0a
        /*008a*/ 	.short	(.L_49 - .L_48)
	.align		4
.L_48:
        /*008c*/ 	.word	index@(.nv.constant0._Z15MM_Basic_kernelPfS_S_iii)
        /*0090*/ 	.short	0x0380
        /*0092*/ 	.short	0x0024


	//----- nvinfo : EIATTR_SW_WAR
	.align		4
.L_49:
        /*0094*/ 	.byte	0x04, 0x36
        /*0096*/ 	.short	(.L_51 - .L_50)
.L_50:
        /*0098*/ 	.word	0x00000008
.L_51:


//--------------------- .nv.callgraph             --------------------------
	.section	.nv.callgraph,"",@"SHT_CUDA_CALLGRAPH"
	.align	4
	.sectionentsize	8
	.align		4
        /*0000*/ 	.word	0x00000000
	.align		4
        /*0004*/ 	.word	0xffffffff
	.align		4
        /*0008*/ 	.word	0x00000000
	.align		4
        /*000c*/ 	.word	0xfffffffe
	.align		4
        /*0010*/ 	.word	0x00000000
	.align		4
        /*0014*/ 	.word	0xfffffffd
	.align		4
        /*0018*/ 	.word	0x00000000
	.align		4
        /*001c*/ 	.word	0xfffffffc


//--------------------- .text._Z18MM_Improved_kernelPfS_S_iii --------------------------
	.section	.text._Z18MM_Improved_kernelPfS_S_iii,"ax",@progbits
	.align	128
        .global         _Z18MM_Improved_kernelPfS_S_iii
        .type           _Z18MM_Improved_kernelPfS_S_iii,@function
        .size           _Z18MM_Improved_kernelPfS_S_iii,(.L_x_8 - _Z18MM_Improved_kernelPfS_S_iii)
        .other          _Z18MM_Improved_kernelPfS_S_iii,@"STO_CUDA_ENTRY STV_DEFAULT"
_Z18MM_Improved_kernelPfS_S_iii:
.text._Z18MM_Improved_kernelPfS_S_iii:
[----:B------:R-:W-:Y:S01]  /*0000*/  LDC R1, c[0x0][0x37c] ;  /* 0x0000df00ff017b82 */ /* 0x000fe20000000800 */
[----:B------:R-:W0:Y:S07]  /*0010*/  S2R R5, SR_CTAID.Y ;  /* 0x0000000000057919 */ /* 0x000e2e0000002600 */
[----:B------:R-:W1:Y:S01]  /*0020*/  LDC R0, c[0x0][0x398] ;  /* 0x0000e600ff007b82 */ /* 0x000e620000000800 */
[----:B------:R-:W2:Y:S01]  /*0030*/  LDCU.64 UR8, c[0x0][0x358] ;  /* 0x00006b00ff0877ac */ /* 0x000ea20008000a00 */
[----:B------:R-:W-:Y:S01]  /*0040*/  HFMA2 R11, -RZ, RZ, 0, 0 ;  /* 0x00000000ff0b7431 */ /* 0x000fe200000001ff */
[----:B------:R-:W0:Y:S01]  /*0050*/  S2R R8, SR_TID.Y ;  /* 0x0000000000087919 */ /* 0x000e220000002200 */
[----:B------:R-:W3:Y:S04]  /*0060*/  S2R R7, SR_CTAID.X ;  /* 0x0000000000077919 */ /* 0x000ee80000002500 */
[----:B------:R-:W4:Y:S01]  /*0070*/  LDC.64 R22, c[0x0][0x390] ;  /* 0x0000e400ff167b82 */ /* 0x000f220000000a00 */
[----:B------:R-:W3:Y:S01]  /*0080*/  S2R R9, SR_TID.X ;  /* 0x0000000000097919 */ /* 0x000ee20000002100 */
[----:B-1----:R-:W-:-:S02]  /*0090*/  ISETP.GE.AND P0, PT, R0, 0x20, PT ;  /* 0x000000200000780c */ /* 0x002fc40003f06270 */
[----:B0-----:R-:W-:Y:S02]  /*00a0*/  LEA R5, R5, R8, 0x5 ;  /* 0x0000000805057211 */ /* 0x001fe400078e28ff */
[----:B---3--:R-:W-:-:S05]  /*00b0*/  LEA R2, R7, R9, 0x5 ;  /* 0x0000000907027211 */ /* 0x008fca00078e28ff */
[----:B------:R-:W-:-:S04]  /*00c0*/  IMAD R3, R5, R0, R2 ;  /* 0x0000000005037224 */ /* 0x000fc800078e0202 */
[----:B----4-:R-:W-:Y:S01]  /*00d0*/  IMAD.WIDE R22, R3, 0x4, R22 ;  /* 0x0000000403167825 */ /* 0x010fe200078e0216 */
[----:B--2---:R-:W-:Y:S06]  /*00e0*/  @!P0 BRA `(.L_x_0) ;  /* 0x0000000800a88947 */ /* 0x004fec0003800000 */
[----:B------:R-:W0:Y:S01]  /*00f0*/  S2UR UR6, SR_CgaCtaId ;  /* 0x00000000000679c3 */ /* 0x000e220000008800 */
[----:B------:R-:W-:Y:S01]  /*0100*/  UMOV UR4, 0x400 ;  /* 0x0000040000047882 */ /* 0x000fe20000000000 */
[----:B------:R-:W-:Y:S01]  /*0110*/  SHF.R.S32.HI R3, RZ, 0x1f, R0 ;  /* 0x0000001fff037819 */ /* 0x000fe20000011400 */
[----:B------:R-:W-:Y:S01]  /*0120*/  UIADD3 UR5, UPT, UPT, UR4, 0x1000, URZ ;  /* 0x0000100004057890 */ /* 0x000fe2000fffe0ff */
[-CC-:B------:R-:W-:Y:S01]  /*0130*/  IMAD R2, R8, R0.reuse, R9.reuse ;  /* 0x0000000008027224 */ /* 0x180fe200078e0209 */
[----:B------:R-:W-:Y:S02]  /*0140*/  MOV R11, RZ ;  /* 0x000000ff000b7202 */ /* 0x000fe40000000f00 */
[----:B------:R-:W-:Y:S01]  /*0150*/  LEA.HI R4, R3, R0, RZ, 0x5 ;  /* 0x0000000003047211 */ /* 0x000fe200078f28ff */
[----:B------:R-:W1:Y:S01]  /*0160*/  LDC.64 R20, c[0x0][0x380] ;  /* 0x0000e000ff147b82 */ /* 0x000e620000000a00 */
[----:B------:R-:W-:Y:S01]  /*0170*/  LEA R3, R7, R2, 0x5 ;  /* 0x0000000207037211 */ /* 0x000fe200078e28ff */
[----:B------:R-:W-:Y:S01]  /*0180*/  IMAD R2, R5, R0, R9 ;  /* 0x0000000005027224 */ /* 0x000fe200078e0209 */
[----:B------:R-:W-:-:S04]  /*0190*/  SHF.R.S32.HI R4, RZ, 0x5, R4 ;  /* 0x00000005ff047819 */ /* 0x000fc80000011404 */
[----:B------:R-:W-:Y:S01]  /*01a0*/  IADD3 R4, PT, PT, -R4, RZ, RZ ;  /* 0x000000ff04047210 */ /* 0x000fe20007ffe1ff */
[----:B------:R-:W2:Y:S01]  /*01b0*/  LDC.64 R18, c[0x0][0x388] ;  /* 0x0000e200ff127b82 */ /* 0x000ea20000000a00 */
[----:B0-----:R-:W-:Y:S02]  /*01c0*/  ULEA UR4, UR6, UR4, 0x18 ;  /* 0x0000000406047291 */ /* 0x001fe4000f8ec0ff */
[----:B------:R-:W-:-:S04]  /*01d0*/  ULEA UR5, UR6, UR5, 0x18 ;  /* 0x0000000506057291 */ /* 0x000fc8000f8ec0ff */
[C---:B------:R-:W-:Y:S02]  /*01e0*/  LEA R16, R8.reuse, UR4, 0x7 ;  /* 0x0000000408107c11 */ /* 0x040fe4000f8e38ff */
[C---:B------:R-:W-:Y:S02]  /*01f0*/  LEA R6, R9.reuse, UR5, 0x2 ;  /* 0x0000000509067c11 */ /* 0x040fe4000f8e10ff */
[----:B------:R-:W-:Y:S02]  /*0200*/  LEA R7, R9, R16, 0x2 ;  /* 0x0000001009077211 */ /* 0x000fe400078e10ff */
[----:B------:R-:W-:-:S07]  /*0210*/  LEA R5, R8, R6, 0x7 ;  /* 0x0000000608057211 */ /* 0x000fce00078e38ff */
.L_x_1:
[----:B-1----:R-:W-:-:S04]  /*0220*/  IMAD.WIDE R26, R2, 0x4, R20 ;  /* 0x00000004021a7825 */ /* 0x002fc800078e0214 */
[----:B--2---:R-:W-:Y:S02]  /*0230*/  IMAD.WIDE.U32 R8, R3, 0x4, R18 ;  /* 0x0000000403087825 */ /* 0x004fe400078e0012 */
[----:B------:R-:W2:Y:S04]  /*0240*/  LDG.E R26, desc[UR8][R26.64] ;  /* 0x000000081a1a7981 */ /* 0x000ea8000c1e1900 */
[----:B------:R-:W3:Y:S01]  /*0250*/  LDG.E R8, desc[UR8][R8.64] ;  /* 0x0000000808087981 */ /* 0x000ee2000c1e1900 */
[----:B------:R-:W-:Y:S02]  /*0260*/  IADD3 R4, PT, PT, R4, 0x1, RZ ;  /* 0x0000000104047810 */ /* 0x000fe40007ffe0ff */
[----:B------:R-:W-:Y:S02]  /*0270*/  IADD3 R2, PT, PT, R2, 0x20, RZ ;  /* 0x0000002002027810 */ /* 0x000fe40007ffe0ff */
[----:B------:R-:W-:-:S02]  /*0280*/  ISETP.NE.AND P0, PT, R4, RZ, PT ;  /* 0x000000ff0400720c */ /* 0x000fc40003f05270 */
[----:B------:R-:W-:Y:S01]  /*0290*/  LEA R3, R0, R3, 0x5 ;  /* 0x0000000300037211 */ /* 0x000fe200078e28ff */
[----:B--2---:R-:W0:Y:S08]  /*02a0*/  F2I.TRUNC.NTZ R10, R26 ;  /* 0x0000001a000a7305 */ /* 0x004e30000020f100 */
[----:B---3--:R-:W1:Y:S01]  /*02b0*/  F2I.TRUNC.NTZ R28, R8 ;  /* 0x00000008001c7305 */ /* 0x008e62000020f100 */
[----:B0-----:R-:W-:Y:S04]  /*02c0*/  STS [R7], R10 ;  /* 0x0000000a07007388 */ /* 0x001fe80000000800 */
[----:B-1----:R-:W-:Y:S01]  /*02d0*/  STS [R5], R28 ;  /* 0x0000001c05007388 */ /* 0x002fe20000000800 */
[----:B------:R-:W-:Y:S06]  /*02e0*/  BAR.SYNC.DEFER_BLOCKING 0x0 ;  /* 0x0000000000007b1d */ /* 0x000fec0000010000 */
[----:B------:R-:W-:Y:S04]  /*02f0*/  LDS R25, [R6] ;  /* 0x0000000006197984 */ /* 0x000fe80000000800 */
[----:B------:R-:W0:Y:S04]  /*0300*/  LDS.128 R12, [R16] ;  /* 0x00000000100c7984 */ /* 0x000e280000000c00 */
[----:B------:R-:W1:Y:S04]  /*0310*/  LDS R24, [R6+0x80] ;  /* 0x0000800006187984 */ /* 0x000e680000000800 */
[----:B------:R-:W2:Y:S01]  /*0320*/  LDS R17, [R6+0x100] ;  /* 0x0001000006117984 */ /* 0x000ea20000000800 */
[----:B0-----:R-:W-:-:S03]  /*0330*/  IMAD R12, R12, R25, RZ ;  /* 0x000000190c0c7224 */ /* 0x001fc600078e02ff */
[----:B------:R-:W-:Y:S01]  /*0340*/  LDS R25, [R6+0x200] ;  /* 0x0002000006197984 */ /* 0x000fe20000000800 */
[----:B-1----:R-:W-:Y:S01]  /*0350*/  IMAD R13, R24, R13, RZ ;  /* 0x0000000d180d7224 */ /* 0x002fe200078e02ff */
[----:B------:R-:W-:Y:S02]  /*0360*/  I2FP.F32.S32 R9, R12 ;  /* 0x0000000c00097245 */ /* 0x000fe40000201400 */
[----:B------:R-:W-:Y:S01]  /*0370*/  LDS R24, [R6+0x280] ;  /* 0x0002800006187984 */ /* 0x000fe20000000800 */
[----:B--2---:R-:W-:Y:S01]  /*0380*/  IMAD R14, R17, R14, RZ ;  /* 0x0000000e110e7224 */ /* 0x004fe200078e02ff */
[----:B------:R-:W-:Y:S02]  /*0390*/  I2FP.F32.S32 R13, R13 ;  /* 0x0000000d000d7245 */ /* 0x000fe40000201400 */
[----:B------:R-:W0:Y:S01]  /*03a0*/  LDS R12, [R6+0x180] ;  /* 0x00018000060c7984 */ /* 0x000e220000000800 */
[----:B------:R-:W-:Y:S01]  /*03b0*/  FADD R26, R9, R11 ;  /* 0x0000000b091a7221 */ /* 0x000fe20000000000 */
[----:B------:R-:W-:-:S02]  /*03c0*/  I2FP.F32.S32 R14, R14 ;  /* 0x0000000e000e7245 */ /* 0x000fc40000201400 */
[----:B------:R-:W1:Y:S01]  /*03d0*/  LDS.128 R8, [R16+0x10] ;  /* 0x0000100010087984 */ /* 0x000e620000000c00 */
[----:B------:R-:W-:-:S03]  /*03e0*/  FADD R13, R26, R13 ;  /* 0x0000000d1a0d7221 */ /* 0x000fc60000000000 */
[----:B------:R-:W2:Y:S01]  /*03f0*/  LDS R17, [R6+0x300] ;  /* 0x0003000006117984 */ /* 0x000ea20000000800 */
[----:B------:R-:W-:Y:S01]  /*0400*/  FADD R13, R13, R14 ;  /* 0x0000000e0d0d7221 */ /* 0x000fe20000000000 */
[----:B0-----:R-:W-:Y:S02]  /*0410*/  IMAD R12, R12, R15, RZ ;  /* 0x0000000f0c0c7224 */ /* 0x001fe400078e02ff */
[----:B-1----:R-:W-:-:S03]  /*0420*/  IMAD R25, R8, R25, RZ ;  /* 0x0000001908197224 */ /* 0x002fc600078e02ff */
[----:B------:R-:W-:Y:S01]  /*0430*/  I2FP.F32.S32 R12, R12 ;  /* 0x0000000c000c7245 */ /* 0x000fe20000201400 */
[----:B------:R-:W0:Y:S01]  /*0440*/  LDS R8, [R6+0x380] ;  /* 0x0003800006087984 */ /* 0x000e220000000800 */
[----:B------:R-:W-:Y:S01]  /*0450*/  IMAD R26, R24, R9, RZ ;  /* 0x00000009181a7224 */ /* 0x000fe200078e02ff */
[----:B------:R-:W-:Y:S02]  /*0460*/  I2FP.F32.S32 R25, R25 ;  /* 0x0000001900197245 */ /* 0x000fe40000201400 */
[----:B------:R-:W-:Y:S01]  /*0470*/  FADD R12, R13, R12 ;  /* 0x0000000c0d0c7221 */ /* 0x000fe20000000000 */
[----:B------:R-:W-:Y:S01]  /*0480*/  LDS R9, [R6+0x400] ;  /* 0x0004000006097984 */ /* 0x000fe20000000800 */
[----:B--2---:R-:W-:Y:S01]  /*0490*/  IMAD R10, R17, R10, RZ ;  /* 0x0000000a110a7224 */ /* 0x004fe200078e02ff */
[----:B------:R-:W-:Y:S01]  /*04a0*/  I2FP.F32.S32 R26, R26 ;  /* 0x0000001a001a7245 */ /* 0x000fe20000201400 */
[----:B------:R-:W-:Y:S01]  /*04b0*/  FADD R25, R12, R25 ;  /* 0x000000190c197221 */ /* 0x000fe20000000000 */
[----:B------:R-:W-:Y:S02]  /*04c0*/  LDS R24, [R6+0x480] ;  /* 0x0004800006187984 */ /* 0x000fe40000000800 */
[----:B------:R-:W-:Y:S01]  /*04d0*/  I2FP.F32.S32 R10, R10 ;  /* 0x0000000a000a7245 */ /* 0x000fe20000201400 */
[----:B------:R-:W-:Y:S01]  /*04e0*/  FADD R25, R25, R26 ;  /* 0x0000001a19197221 */ /* 0x000fe20000000000 */
[----:B------:R-:W1:Y:S03]  /*04f0*/  LDS.128 R12, [R16+0x20] ;  /* 0x00002000100c7984 */ /* 0x000e660000000c00 */
[----:B------:R-:W-:Y:S01]  /*0500*/  FADD R25, R25, R10 ;  /* 0x0000000a19197221 */ /* 0x000fe20000000000 */
[----:B------:R-:W2:Y:S01]  /*0510*/  LDS R17, [R6+0x500] ;  /* 0x0005000006117984 */ /* 0x000ea20000000800 */
[----:B0-----:R-:W-:-:S05]  /*0520*/  IMAD R8, R8, R11, RZ ;  /* 0x0000000b08087224 */ /* 0x001fca00078e02ff */
[----:B------:R-:W-:-:S05]  /*0530*/  I2FP.F32.S32 R8, R8 ;  /* 0x0000000800087245 */ /* 0x000fca0000201400 */
[----:B------:R-:W-:Y:S01]  /*0540*/  FADD R25, R25, R8 ;  /* 0x0000000819197221 */ /* 0x000fe20000000000 */
[----:B-1----:R-:W-:Y:S02]  /*0550*/  IMAD R26, R12, R9, RZ ;  /* 0x000000090c1a7224 */ /* 0x002fe400078e02ff */
[----:B------:R-:W0:Y:S01]  /*0560*/  LDS R12, [R6+0x580] ;  /* 0x00058000060c7984 */ /* 0x000e220000000800 */
[----:B------:R-:W-:Y:S02]  /*0570*/  IMAD R24, R24, R13, RZ ;  /* 0x0000000d18187224 */ /* 0x000fe400078e02ff */
[----:B------:R-:W-:Y:S01]  /*0580*/  I2FP.F32.S32 R26, R26 ;  /* 0x0000001a001a7245 */ /* 0x000fe20000201400 */
[----:B------:R-:W-:Y:S01]  /*0590*/  LDS R13, [R6+0x600] ;  /* 0x00060000060d7984 */ /* 0x000fe20000000800 */
[----:B--2---:R-:W-:Y:S01]  /*05a0*/  IMAD R14, R17, R14, RZ ;  /* 0x0000000e110e7224 */ /* 0x004fe200078e02ff */
[----:B------:R-:W-:Y:S02]  /*05b0*/  I2FP.F32.S32 R24, R24 ;  /* 0x0000001800187245 */ /* 0x000fe40000201400 */
[----:B------:R-:W1:Y:S01]  /*05c0*/  LDS.128 R8, [R16+0x30] ;  /* 0x0000300010087984 */ /* 0x000e620000000c00 */
[----:B------:R-:W-:-:S03]  /*05d0*/  FADD R25, R25, R26 ;  /* 0x0000001a19197221 */ /* 0x000fc60000000000 */
[----:B------:R-:W2:Y:S01]  /*05e0*/  LDS R17, [R6+0x700] ;  /* 0x0007000006117984 */ /* 0x000ea20000000800 */
[----:B------:R-:W-:-:S03]  /*05f0*/  FADD R24, R25, R24 ;  /* 0x0000001819187221 */ /* 0x000fc60000000000 */
[----:B------:R-:W3:Y:S04]  /*0600*/  LDS R26, [R6+0x780] ;  /* 0x00078000061a7984 */ /* 0x000ee80000000800 */
[----:B------:R-:W-:Y:S01]  /*0610*/  LDS R25, [R6+0x800] ;  /* 0x0008000006197984 */ /* 0x000fe20000000800 */
[----:B0-----:R-:W-:Y:S01]  /*0620*/  IMAD R12, R12, R15, RZ ;  /* 0x0000000f0c0c7224 */ /* 0x001fe200078e02ff */
[----:B------:R-:W-:-:S04]  /*0630*/  I2FP.F32.S32 R15, R14 ;  /* 0x0000000e000f7245 */ /* 0x000fc80000201400 */
[----:B------:R-:W-:Y:S01]  /*0640*/  I2FP.F32.S32 R12, R12 ;  /* 0x0000000c000c7245 */ /* 0x000fe20000201400 */
[----:B------:R-:W-:Y:S01]  /*0650*/  FADD R15, R24, R15 ;  /* 0x0000000f180f7221 */ /* 0x000fe20000000000 */
[----:B-1----:R-:W-:Y:S01]  /*0660*/  IMAD R13, R8, R13, RZ ;  /* 0x0000000d080d7224 */ /* 0x002fe200078e02ff */
[----:B------:R-:W-:Y:S02]  /*0670*/  LDS R24, [R6+0x880] ;  /* 0x0008800006187984 */ /* 0x000fe40000000800 */
[----:B------:R-:W-:Y:S01]  /*0680*/  FADD R12, R15, R12 ;  /* 0x0000000c0f0c7221 */ /* 0x000fe20000000000 */
[----:B--2---:R-:W-:Y:S01]  /*0690*/  IMAD R10, R17, R10, RZ ;  /* 0x0000000a110a7224 */ /* 0x004fe200078e02ff */
[----:B------:R-:W0:Y:S01]  /*06a0*/  LDS R8, [R6+0x680] ;  /* 0x0006800006087984 */ /* 0x000e220000000800 */
[----:B------:R-:W-:Y:S01]  /*06b0*/  I2FP.F32.S32 R13, R13 ;  /* 0x0000000d000d7245 */ /* 0x000fe20000201400 */
[----:B---3--:R-:W-:Y:S02]  /*06c0*/  IMAD R11, R26, R11, RZ ;  /* 0x0000000b1a0b7224 */ /* 0x008fe400078e02ff */
[----:B------:R-:W-:Y:S02]  /*06d0*/  LDS R17, [R6+0x900] ;  /* 0x0009000006117984 */ /* 0x000fe40000000800 */
[----:B------:R-:W-:-:S02]  /*06e0*/  FADD R27, R12, R13 ;  /* 0x0000000d0c1b7221 */ /* 0x000fc40000000000 */
[----:B------:R-:W1:Y:S01]  /*06f0*/  LDS.128 R12, [R16+0x40] ;  /* 0x00004000100c7984 */ /* 0x000e620000000c00 */
[----:B------:R-:W-:Y:S01]  /*0700*/  I2FP.F32.S32 R11, R11 ;  /* 0x0000000b000b7245 */ /* 0x000fe20000201400 */
[----:B0-----:R-:W-:Y:S01]  /*0710*/  IMAD R8, R8, R9, RZ ;  /* 0x0000000908087224 */ /* 0x001fe200078e02ff */
[----:B------:R-:W-:-:S04]  /*0720*/  I2FP.F32.S32 R9, R10 ;  /* 0x0000000a00097245 */ /* 0x000fc80000201400 */
[----:B------:R-:W-:Y:S01]  /*0730*/  I2FP.F32.S32 R8, R8 ;  /* 0x0000000800087245 */ /* 0x000fe20000201400 */
[----:B-1----:R-:W-:-:S04]  /*0740*/  IMAD R12, R12, R25, RZ ;  /* 0x000000190c0c7224 */ /* 0x002fc800078e02ff */
[----:B------:R-:W-:Y:S01]  /*0750*/  FADD R8, R27, R8 ;  /* 0x000000081b087221 */ /* 0x000fe20000000000 */
[----:B------:R-:W-:Y:S01]  /*0760*/  LDS R25, [R6+0xa00] ;  /* 0x000a000006197984 */ /* 0x000fe20000000800 */
[----:B------:R-:W-:Y:S02]  /*0770*/  IMAD R13, R24, R13, RZ ;  /* 0x0000000d180d7224 */ /* 0x000fe400078e02ff */
[----:B------:R-:W-:Y:S01]  /*0780*/  FADD R8, R8, R9 ;  /* 0x0000000908087221 */ /* 0x000fe20000000000 */
[----:B------:R-:W-:Y:S01]  /*0790*/  I2FP.F32.S32 R9, R12 ;  /* 0x0000000c00097245 */ /* 0x000fe20000201400 */
[----:B------:R-:W-:Y:S01]  /*07a0*/  LDS R24, [R6+0xa80] ;  /* 0x000a800006187984 */ /* 0x000fe20000000800 */
[----:B------:R-:W-:Y:S02]  /*07b0*/  IMAD R14, R17, R14, RZ ;  /* 0x0000000e110e7224 */ /* 0x000fe400078e02ff */
[----:B------:R-:W-:Y:S01]  /*07c0*/  FADD R8, R8, R11 ;  /* 0x0000000b08087221 */ /* 0x000fe20000000000 */
[----:B------:R-:W-:Y:S01]  /*07d0*/  I2FP.F32.S32 R13, R13 ;  /* 0x0000000d000d7245 */ /* 0x000fe20000201400 */
[----:B------:R-:W0:Y:S02]  /*07e0*/  LDS R12, [R6+0x980] ;  /* 0x00098000060c7984 */ /* 0x000e240000000800 */
[----:B------:R-:W-:Y:S01]  /*07f0*/  FADD R26, R8, R9 ;  /* 0x00000009081a7221 */ /* 0x000fe20000000000 */
[----:B------:R-:W-:Y:S01]  /*0800*/  I2FP.F32.S32 R14, R14 ;  /* 0x0000000e000e7245 */ /* 0x000fe20000201400 */
[----:B------:R-:W1:Y:S02]  /*0810*/  LDS.128 R8, [R16+0x50] ;  /* 0x0000500010087984 */ /* 0x000e640000000c00 */
[----:B------:R-:W-:-:S02]  /*0820*/  FADD R13, R26, R13 ;  /* 0x0000000d1a0d7221 */ /* 0x000fc40000000000 */
[----:B------:R-:W2:Y:S02]  /*0830*/  LDS R17, [R6+0xb00] ;  /* 0x000b000006117984 */ /* 0x000ea40000000800 */
[----:B------:R-:W-:Y:S01]  /*0840*/  FADD R13, R13, R14 ;  /* 0x0000000e0d0d7221 */ /* 0x000fe20000000000 */
[----:B0-----:R-:W-:Y:S02]  /*0850*/  IMAD R12, R12, R15, RZ ;  /* 0x0000000f0c0c7224 */ /* 0x001fe400078e02ff */
[----:B-1----:R-:W-:-:S03]  /*0860*/  IMAD R8, R8, R25, RZ ;  /* 0x0000001908087224 */ /* 0x002fc600078e02ff */
[----:B------:R-:W-:Y:S01]  /*0870*/  I2FP.F32.S32 R12, R12 ;  /* 0x0000000c000c7245 */ /* 0x000fe20000201400 */
[----:B------:R-:W-:Y:S01]  /*0880*/  LDS R25, [R6+0xc00] ;  /* 0x000c000006197984 */ /* 0x000fe20000000800 */
[----:B------:R-:W-:Y:S01]  /*0890*/  IMAD R9, R24, R9, RZ ;  /* 0x0000000918097224 */ /* 0x000fe200078e02ff */
[----:B------:R-:W-:Y:S02]  /*08a0*/  I2FP.F32.S32 R15, R8 ;  /* 0x00000008000f7245 */ /* 0x000fe40000201400 */
[----:B------:R-:W-:Y:S01]  /*08b0*/  FADD R12, R13, R12 ;  /* 0x0000000c0d0c7221 */ /* 0x000fe20000000000 */
[----:B------:R-:W0:Y:S01]  /*08c0*/  LDS R8, [R6+0xb80] ;  /* 0x000b800006087984 */ /* 0x000e220000000800 */
        /* <DEDUP_REMOVED lines=10> */
[----:B------:R-:W-:Y:S01]  /*0970*/  I2FP.F32.S32 R8, R8 ;  /* 0x0000000800087245 */ /* 0x000fe20000201400 */
[----:B-1----:R-:W-:-:S04]  /*0980*/  IMAD R12, R12, R25, RZ ;  /* 0x000000190c0c7224 */ /* 0x002fc800078e02ff */
[----:B------:R-:W-:Y:S01]  /*0990*/  FADD R8, R9, R8 ;  /* 0x0000000809087221 */ /* 0x000fe20000000000 */
[----:B------:R-:W-:Y:S01]  /*09a0*/  IMAD R24, R24, R13, RZ ;  /* 0x0000000d18187224 */ /* 0x000fe200078e02ff */
[----:B------:R-:W-:Y:S01]  /*09b0*/  I2FP.F32.S32 R11, R12 ;  /* 0x0000000c000b7245 */ /* 0x000fe20000201400 */
[----:B------:R-:W-:Y:S01]  /*09c0*/  LDS R13, [R6+0xe00] ;  /* 0x000e0000060d7984 */ /* 0x000fe20000000800 */
[----:B--2---:R-:W-:Y:S02]  /*09d0*/  IMAD R17, R17, R14, RZ ;  /* 0x0000000e11117224 */ /* 0x004fe400078e02ff */
[----:B------:R-:W-:Y:S01]  /*09e0*/  I2FP.F32.S32 R25, R24 ;  /* 0x0000001800197245 */ /* 0x000fe20000201400 */
[----:B------:R-:W0:Y:S01]  /*09f0*/  LDS R12, [R6+0xd80] ;  /* 0x000d8000060c7984 */ /* 0x000e220000000800 */
[----:B------:R-:W-:Y:S01]  /*0a00*/  FADD R26, R8, R11 ;  /* 0x0000000b081a7221 */ /* 0x000fe20000000000 */
[----:B------:R-:W-:Y:S02]  /*0a10*/  I2FP.F32.S32 R17, R17 ;  /* 0x0000001100117245 */ /* 0x000fe40000201400 */
[----:B------:R-:W1:Y:S01]  /*0a20*/  LDS.128 R8, [R16+0x70] ;  /* 0x0000700010087984 */ /* 0x000e620000000c00 */
[----:B------:R-:W-:-:S03]  /*0a30*/  FADD R26, R26, R25 ;  /* 0x000000191a1a7221 */ /* 0x000fc60000000000 */
[----:B------:R-:W2:Y:S01]  /*0a40*/  LDS R24, [R6+0xe80] ;  /* 0x000e800006187984 */ /* 0x000ea20000000800 */
[----:B------:R-:W-:-:S03]  /*0a50*/  FADD R17, R26, R17 ;  /* 0x000000111a117221 */ /* 0x000fc60000000000 */
[----:B------:R-:W3:Y:S04]  /*0a60*/  LDS R25, [R6+0xf00] ;  /* 0x000f000006197984 */ /* 0x000ee80000000800 */
[----:B------:R-:W4:Y:S01]  /*0a70*/  LDS R14, [R6+0xf80] ;  /* 0x000f8000060e7984 */ /* 0x000f220000000800 */
[----:B0-----:R-:W-:Y:S02]  /*0a80*/  IMAD R12, R12, R15, RZ ;  /* 0x0000000f0c0c7224 */ /* 0x001fe400078e02ff */
[----:B-1----:R-:W-:-:S03]  /*0a90*/  IMAD R8, R8, R13, RZ ;  /* 0x0000000d08087224 */ /* 0x002fc600078e02ff */
[----:B------:R-:W-:Y:S01]  /*0aa0*/  I2FP.F32.S32 R12, R12 ;  /* 0x0000000c000c7245 */ /* 0x000fe20000201400 */
[----:B--2---:R-:W-:Y:S01]  /*0ab0*/  IMAD R9, R24, R9, RZ ;  /* 0x0000000918097224 */ /* 0x004fe200078e02ff */
[----:B------:R-:W-:-:S03]  /*0ac0*/  I2FP.F32.S32 R13, R8 ;  /* 0x00000008000d7245 */ /* 0x000fc60000201400 */
[----:B------:R-:W-:Y:S01]  /*0ad0*/  FADD R12, R17, R12 ;  /* 0x0000000c110c7221 */ /* 0x000fe20000000000 */
[----:B---3--:R-:W-:Y:S01]  /*0ae0*/  IMAD R10, R25, R10, RZ ;  /* 0x0000000a190a7224 */ /* 0x008fe200078e02ff */
[----:B------:R-:W-:Y:S02]  /*0af0*/  I2FP.F32.S32 R9, R9 ;  /* 0x0000000900097245 */ /* 0x000fe40000201400 */
[----:B------:R-:W-:Y:S01]  /*0b00*/  FADD R12, R12, R13 ;  /* 0x0000000d0c0c7221 */ /* 0x000fe20000000000 */
[----:B----4-:R-:W-:Y:S01]  /*0b10*/  IMAD R11, R14, R11, RZ ;  /* 0x0000000b0e0b7224 */ /* 0x010fe200078e02ff */
[----:B------:R-:W-:Y:S02]  /*0b20*/  I2FP.F32.S32 R10, R10 ;  /* 0x0000000a000a7245 */ /* 0x000fe40000201400 */
[----:B------:R-:W-:Y:S02]  /*0b30*/  FADD R9, R12, R9 ;  /* 0x000000090c097221 */ /* 0x000fe40000000000 */
[----:B------:R-:W-:-:S02]  /*0b40*/  I2FP.F32.S32 R8, R11 ;  /* 0x0000000b00087245 */ /* 0x000fc40000201400 */
[----:B------:R-:W-:-:S04]  /*0b50*/  FADD R9, R9, R10 ;  /* 0x0000000a09097221 */ /* 0x000fc80000000000 */
[----:B------:R-:W-:Y:S01]  /*0b60*/  FADD R11, R9, R8 ;  /* 0x00000008090b7221 */ /* 0x000fe20000000000 */
[----:B------:R-:W-:Y:S06]  /*0b70*/  BAR.SYNC.DEFER_BLOCKING 0x0 ;  /* 0x0000000000007b1d */ /* 0x000fec0000010000 */
[----:B------:R-:W-:Y:S05]  /*0b80*/  @P0 BRA `(.L_x_1) ;  /* 0xfffffff400a40947 */ /* 0x000fea000383ffff */
.L_x_0:
[----:B------:R-:W-:Y:S01]  /*0b90*/  STG.E desc[UR8][R22.64], R11 ;  /* 0x0000000b16007986 */ /* 0x000fe2000c101908 */
[----:B------:R-:W-:Y:S05]  /*0ba0*/  EXIT ;  /* 0x000000000000794d */ /* 0x000fea0003800000 */
.L_x_2:
[----:B------:R-:W-:-:S00]  /*0bb0*/  BRA `(.L_x_2) ;  /* 0xfffffffc00fc7947 */ /* 0x000fc0000383ffff */
[----:B------:R-:W-:-:S00]  /*0bc0*/  NOP ;  /* 0x0000000000007918 */ /* 0x000fc00000000000 */
        /* <DEDUP_REMOVED lines=11> */
.L_x_8:


//--------------------- .text._Z15MM_Basic_kernelPfS_S_iii --------------------------
	.section	.text._Z15MM_Basic_kernelPfS_S_iii,"ax",@progbits
	.align	128
        .global         _Z15MM_Basic_kernelPfS_S_iii
        .type           _Z15MM_Basic_kernelPfS_S_iii,@function
        .size           _Z15MM_Basic_kernelPfS_S_iii,(.L_x_9 - _Z15MM_Basic_kernelPfS_S_iii)
        .other          _Z15MM_Basic_kernelPfS_S_iii,@"STO_CUDA_ENTRY STV_DEFAULT"
_Z15MM_Basic_kernelPfS_S_iii:
.text._Z15MM_Basic_kernelPfS_S_iii:
[----:B------:R-:W-:Y:S01]  /*0000*/  LDC R1, c[0x0][0x37c] ;  /* 0x0000df00ff017b82 */ /* 0x000fe20000000800 */
[----:B------:R-:W0:Y:S07]  /*0010*/  S2R R3, SR_TID.Y ;  /* 0x0000000000037919 */ /* 0x000e2e0000002200 */
[----:B------:R-:W1:Y:S01]  /*0020*/  LDC R13, c[0x0][0x360] ;  /* 0x0000d800ff0d7b82 */ /* 0x000e620000000800 */
[----:B------:R-:W2:Y:S01]  /*0030*/  LDCU.64 UR6, c[0x0][0x398] ;  /* 0x00007300ff0677ac */ /* 0x000ea20008000a00 */
[----:B------:R-:W1:Y:S06]  /*0040*/  S2R R2, SR_TID.X ;  /* 0x0000000000027919 */ /* 0x000e6c0000002100 */
[----:B------:R-:W0:Y:S08]  /*0050*/  S2UR UR5, SR_CTAID.Y ;  /* 0x00000000000579c3 */ /* 0x000e300000002600 */
[----:B------:R-:W0:Y:S08]  /*0060*/  LDC R0, c[0x0][0x364] ;  /* 0x0000d900ff007b82 */ /* 0x000e300000000800 */
[----:B------:R-:W1:Y:S01]  /*0070*/  S2UR UR4, SR_CTAID.X ;  /* 0x00000000000479c3 */ /* 0x000e620000002500 */
[----:B0-----:R-:W-:-:S05]  /*0080*/  IMAD R0, R0, UR5, R3 ;  /* 0x0000000500007c24 */ /* 0x001fca000f8e0203 */
[----:B--2---:R-:W-:Y:S01]  /*0090*/  ISETP.GE.AND P0, PT, R0, UR6, PT ;  /* 0x0000000600007c0c */ /* 0x004fe2000bf06270 */
[----:B-1----:R-:W-:-:S05]  /*00a0*/  IMAD R13, R13, UR4, R2 ;  /* 0x000000040d0d7c24 */ /* 0x002fca000f8e0202 */
[----:B------:R-:W-:-:S13]  /*00b0*/  ISETP.GE.OR P0, PT, R13, UR7, P0 ;  /* 0x000000070d007c0c */ /* 0x000fda0008706670 */
[----:B------:R-:W-:Y:S05]  /*00c0*/  @P0 EXIT ;  /* 0x000000000000094d */ /* 0x000fea0003800000 */
[----:B------:R-:W0:Y:S01]  /*00d0*/  LDCU UR18, c[0x0][0x3a0] ;  /* 0x00007400ff1277ac */ /* 0x000e220008000800 */
[----:B------:R-:W-:Y:S01]  /*00e0*/  HFMA2 R12, -RZ, RZ, 0, 0 ;  /* 0x00000000ff0c7431 */ /* 0x000fe200000001ff */
[----:B------:R-:W1:Y:S01]  /*00f0*/  LDCU.64 UR16, c[0x0][0x358] ;  /* 0x00006b00ff1077ac */ /* 0x000e620008000a00 */
[----:B0-----:R-:W-:-:S09]  /*0100*/  UISETP.GE.AND UP0, UPT, UR18, 0x1, UPT ;  /* 0x000000011200788c */ /* 0x001fd2000bf06270 */
[----:B-1----:R-:W-:Y:S05]  /*0110*/  BRA.U !UP0, `(.L_x_3) ;  /* 0x0000000908647547 */ /* 0x002fea000b800000 */
[----:B------:R-:W-:Y:S02]  /*0120*/  UISETP.GE.U32.AND UP1, UPT, UR18, 0x8, UPT ;  /* 0x000000081200788c */ /* 0x000fe4000bf26070 */
[----:B------:R-:W-:Y:S01]  /*0130*/  IMAD R5, R0, UR18, RZ ;  /* 0x0000001200057c24 */ /* 0x000fe2000f8e02ff */
[----:B------:R-:W-:Y:S01]  /*0140*/  ULOP3.LUT UR19, UR18, 0x7, URZ, 0xc0, !UPT ;  /* 0x0000000712137892 */ /* 0x000fe2000f8ec0ff */
[----:B------:R-:W-:Y:S01]  /*0150*/  MOV R12, RZ ;  /* 0x000000ff000c7202 */ /* 0x000fe20000000f00 */
[----:B------:R-:W-:Y:S02]  /*0160*/  UMOV UR4, URZ ;  /* 0x000000ff00047c82 */ /* 0x000fe40008000000 */
[----:B------:R-:W-:Y:S02]  /*0170*/  UISETP.NE.AND UP0, UPT, UR19, URZ, UPT ;  /* 0x000000ff1300728c */ /* 0x000fe4000bf05270 */
[----:B------:R-:W-:Y:S09]  /*0180*/  BRA.U !UP1, `(.L_x_4) ;  /* 0x0000000509087547 */ /* 0x000ff2000b800000 */
[----:B------:R-:W0:Y:S01]  /*0190*/  LDCU.128 UR20, c[0x0][0x380] ;  /* 0x00007000ff1477ac */ /* 0x000e220008000c00 */
[----:B------:R-:W-:Y:S02]  /*01a0*/  MOV R12, RZ ;  /* 0x000000ff000c7202 */ /* 0x000fe40000000f00 */
[----:B------:R-:W-:Y:S01]  /*01b0*/  MOV R14, R13 ;  /* 0x0000000d000e7202 */ /* 0x000fe20000000f00 */
[----:B------:R-:W-:-:S04]  /*01c0*/  ULOP3.LUT UR4, UR18, 0x7ffffff8, URZ, 0xc0, !UPT ;  /* 0x7ffffff812047892 */ /* 0x000fc8000f8ec0ff */
[----:B------:R-:W-:Y:S01]  /*01d0*/  UIADD3 UR5, UPT, UPT, -UR4, URZ, URZ ;  /* 0x000000ff04057290 */ /* 0x000fe2000fffe1ff */
[----:B0-----:R-:W-:Y:S01]  /*01e0*/  MOV R2, UR20 ;  /* 0x0000001400027c02 */ /* 0x001fe20008000f00 */
[----:B------:R-:W-:Y:S01]  /*01f0*/  UIMAD.WIDE.U32 UR6, UR18, 0xc, UR22 ;  /* 0x0000000c120678a5 */ /* 0x000fe2000f8e0016 */
[----:B------:R-:W-:Y:S01]  /*0200*/  MOV R3, UR21 ;  /* 0x0000001500037c02 */ /* 0x000fe20008000f00 */
[----:B------:R-:W-:Y:S02]  /*0210*/  UIMAD.WIDE.U32 UR8, UR18, 0x10, UR22 ;  /* 0x00000010120878a5 */ /* 0x000fe4000f8e0016 */
[----:B------:R-:W-:Y:S01]  /*0220*/  UIMAD.WIDE.U32 UR10, UR18, 0x14, UR22 ;  /* 0x00000014120a78a5 */ /* 0x000fe2000f8e0016 */
[----:B------:R-:W-:Y:S01]  /*0230*/  IMAD.WIDE.U32 R2, R5, 0x4, R2 ;  /* 0x0000000405027825 */ /* 0x000fe200078e0002 */
[----:B------:R-:W-:Y:S02]  /*0240*/  UIMAD.WIDE.U32 UR12, UR18, 0x18, UR22 ;  /* 0x00000018120c78a5 */ /* 0x000fe4000f8e0016 */
[----:B------:R-:W-:Y:S01]  /*0250*/  UIMAD.WIDE.U32 UR14, UR18, 0x1c, UR22 ;  /* 0x0000001c120e78a5 */ /* 0x000fe2000f8e0016 */
[----:B------:R-:W-:-:S04]  /*0260*/  IADD3 R2, P0, PT, R2, 0x10, RZ ;  /* 0x0000001002027810 */ /* 0x000fc80007f1e0ff */
[----:B------:R-:W-:-:S09]  /*0270*/  IADD3.X R3, PT, PT, RZ, R3, RZ, P0, !PT ;  /* 0x00000003ff037210 */ /* 0x000fd200007fe4ff */
.L_x_5:
[----:B------:R-:W-:Y:S01]  /*0280*/  HFMA2 R23, -RZ, RZ, 0, 2.384185791015625e-07 ;  /* 0x00000004ff177431 */ /* 0x000fe200000001ff */
[----:B------:R-:W-:Y:S01]  /*0290*/  UIMAD.WIDE.U32 UR24, UR18, 0x4, UR22 ;  /* 0x00000004121878a5 */ /* 0x000fe2000f8e0016 */
[----:B------:R-:W2:Y:S01]  /*02a0*/  LDG.E R21, desc[UR16][R2.64+-0x10] ;  /* 0xfffff01002157981 */ /* 0x000ea2000c1e1900 */
[----:B------:R-:W-:Y:S01]  /*02b0*/  UIMAD.WIDE.U32 UR20, UR18, 0x8, UR22 ;  /* 0x00000008121478a5 */ /* 0x000fe2000f8e0016 */
[----:B------:R-:W-:Y:S01]  /*02c0*/  HFMA2 R5, -RZ, RZ, 0, 2.384185791015625e-07 ;  /* 0x00000004ff057431 */ /* 0x000fe200000001ff */
[----:B------:R-:W-:Y:S01]  /*02d0*/  MOV R11, 0x4 ;  /* 0x00000004000b7802 */ /* 0x000fe20000000f00 */
[----:B------:R-:W3:Y:S01]  /*02e0*/  LDG.E R19, desc[UR16][R2.64+-0xc] ;  /* 0xfffff41002137981 */ /* 0x000ee2000c1e1900 */
[----:B------:R-:W-:Y:S01]  /*02f0*/  MOV R8, UR24 ;  /* 0x0000001800087c02 */ /* 0x000fe20008000f00 */
[----:B------:R-:W-:Y:S01]  /*0300*/  IMAD.U32 R9, RZ, RZ, UR25 ;  /* 0x00000019ff097e24 */ /* 0x000fe2000f8e00ff */
[----:B------:R-:W-:Y:S01]  /*0310*/  MOV R24, UR20 ;  /* 0x0000001400187c02 */ /* 0x000fe20008000f00 */
[C---:B------:R-:W-:Y:S01]  /*0320*/  IMAD.WIDE R22, R14.reuse, R23, UR22 ;  /* 0x000000160e167e25 */ /* 0x040fe2000f8e0217 */
[----:B------:R-:W-:Y:S01]  /*0330*/  MOV R25, UR21 ;  /* 0x0000001500197c02 */ /* 0x000fe20008000f00 */
[----:B------:R-:W4:Y:S02]  /*0340*/  LDG.E R17, desc[UR16][R2.64+-0x8] ;  /* 0xfffff81002117981 */ /* 0x000f24000c1e1900 */
[----:B------:R-:W-:-:S02]  /*0350*/  IMAD.WIDE R8, R14, 0x4, R8 ;  /* 0x000000040e087825 */ /* 0x000fc400078e0208 */
[----:B------:R-:W2:Y:S02]  /*0360*/  LDG.E R22, desc[UR16][R22.64] ;  /* 0x0000001016167981 */ /* 0x000ea4000c1e1900 */
[C---:B------:R-:W-:Y:S02]  /*0370*/  IMAD.WIDE R24, R14.reuse, 0x4, R24 ;  /* 0x000000040e187825 */ /* 0x040fe400078e0218 */
[----:B------:R0:W3:Y:S02]  /*0380*/  LDG.E R20, desc[UR16][R8.64] ;  /* 0x0000001008147981 */ /* 0x0000e4000c1e1900 */
[C---:B------:R-:W-:Y:S01]  /*0390*/  IMAD.WIDE R10, R14.reuse, R11, UR6 ;  /* 0x000000060e0a7e25 */ /* 0x040fe2000f8e020b */
[----:B------:R-:W-:Y:S01]  /*03a0*/  MOV R7, 0x4 ;  /* 0x0000000400077802 */ /* 0x000fe20000000f00 */
[----:B------:R-:W4:Y:S02]  /*03b0*/  LDG.E R18, desc[UR16][R24.64] ;  /* 0x0000001018127981 */ /* 0x000f24000c1e1900 */
[----:B------:R-:W-:-:S02]  /*03c0*/  IMAD.WIDE R4, R14, R5, UR8 ;  /* 0x000000080e047e25 */ /* 0x000fc4000f8e0205 */
[----:B------:R1:W5:Y:S02]  /*03d0*/  LDG.E R16, desc[UR16][R10.64] ;  /* 0x000000100a107981 */ /* 0x000364000c1e1900 */
[----:B0-----:R-:W-:Y:S02]  /*03e0*/  HFMA2 R9, -RZ, RZ, 0, 2.384185791015625e-07 ;  /* 0x00000004ff097431 */ /* 0x001fe400000001ff */
[----:B------:R-:W5:Y:S01]  /*03f0*/  LDG.E R15, desc[UR16][R2.64+-0x4] ;  /* 0xfffffc10020f7981 */ /* 0x000f62000c1e1900 */
[----:B------:R-:W-:-:S03]  /*0400*/  IMAD.WIDE R6, R14, R7, UR10 ;  /* 0x0000000a0e067e25 */ /* 0x000fc6000f8e0207 */
[----:B------:R0:W5:Y:S01]  /*0410*/  LDG.E R4, desc[UR16][R4.64] ;  /* 0x0000001004047981 */ /* 0x000162000c1e1900 */
[----:B------:R-:W-:-:S03]  /*0420*/  IMAD.MOV.U32 R27, RZ, RZ, 0x4 ;  /* 0x00000004ff1b7424 */ /* 0x000fc600078e00ff */
[----:B------:R-:W5:Y:S01]  /*0430*/  LDG.E R23, desc[UR16][R2.64] ;  /* 0x0000001002177981 */ /* 0x000f62000c1e1900 */
[----:B------:R-:W-:-:S03]  /*0440*/  IMAD.WIDE R8, R14, R9, UR12 ;  /* 0x0000000c0e087e25 */ /* 0x000fc6000f8e0209 */
[----:B------:R-:W5:Y:S01]  /*0450*/  LDG.E R7, desc[UR16][R6.64] ;  /* 0x0000001006077981 */ /* 0x000f62000c1e1900 */
[----:B-1----:R-:W-:-:S03]  /*0460*/  IMAD.WIDE R10, R14, R27, UR14 ;  /* 0x0000000e0e0a7e25 */ /* 0x002fc6000f8e021b */
[----:B------:R-:W5:Y:S04]  /*0470*/  LDG.E R24, desc[UR16][R2.64+0x4] ;  /* 0x0000041002187981 */ /* 0x000f68000c1e1900 */
[----:B------:R-:W5:Y:S04]  /*0480*/  LDG.E R8, desc[UR16][R8.64] ;  /* 0x0000001008087981 */ /* 0x000f68000c1e1900 */
[----:B------:R-:W5:Y:S04]  /*0490*/  LDG.E R25, desc[UR16][R2.64+0x8] ;  /* 0x0000081002197981 */ /* 0x000f68000c1e1900 */
[----:B------:R-:W5:Y:S04]  /*04a0*/  LDG.E R10, desc[UR16][R10.64] ;  /* 0x000000100a0a7981 */ /* 0x000f68000c1e1900 */
[----:B------:R1:W5:Y:S01]  /*04b0*/  LDG.E R27, desc[UR16][R2.64+0xc] ;  /* 0x00000c10021b7981 */ /* 0x000362000c1e1900 */
[----:B------:R-:W-:-:S04]  /*04c0*/  UIADD3 UR5, UPT, UPT, UR5, 0x8, URZ ;  /* 0x0000000805057890 */ /* 0x000fc8000fffe0ff */
[----:B------:R-:W-:Y:S01]  /*04d0*/  UISETP.NE.AND UP1, UPT, UR5, URZ, UPT ;  /* 0x000000ff0500728c */ /* 0x000fe2000bf25270 */
[----:B0-----:R-:W-:Y:S02]  /*04e0*/  MOV R5, UR18 ;  /* 0x0000001200057c02 */ /* 0x001fe40008000f00 */
[----:B-1----:R-:W-:Y:S02]  /*04f0*/  IADD3 R2, P0, PT, R2, 0x20, RZ ;  /* 0x0000002002027810 */ /* 0x002fe40007f1e0ff */
[----:B------:R-:W-:Y:S02]  /*0500*/  LEA R14, R5, R14, 0x3 ;  /* 0x0000000e050e7211 */ /* 0x000fe400078e18ff */
[----:B------:R-:W-:Y:S01]  /*0510*/  IADD3.X R3, PT, PT, RZ, R3, RZ, P0, !PT ;  /* 0x00000003ff037210 */ /* 0x000fe200007fe4ff */
[----:B--2---:R-:W-:-:S04]  /*0520*/  FFMA R22, R21, R22, R12 ;  /* 0x0000001615167223 */ /* 0x004fc8000000000c */
[----:B---3--:R-:W-:-:S04]  /*0530*/  FFMA R20, R19, R20, R22 ;  /* 0x0000001413147223 */ /* 0x008fc80000000016 */
[----:B----4-:R-:W-:-:S04]  /*0540*/  FFMA R18, R17, R18, R20 ;  /* 0x0000001211127223 */ /* 0x010fc80000000014 */
[----:B-----5:R-:W-:-:S04]  /*0550*/  FFMA R16, R15, R16, R18 ;  /* 0x000000100f107223 */ /* 0x020fc80000000012 */
[----:B------:R-:W-:-:S04]  /*0560*/  FFMA R23, R23, R4, R16 ;  /* 0x0000000417177223 */ /* 0x000fc80000000010 */
[----:B------:R-:W-:-:S04]  /*0570*/  FFMA R24, R24, R7, R23 ;  /* 0x0000000718187223 */ /* 0x000fc80000000017 */
[----:B------:R-:W-:-:S04]  /*0580*/  FFMA R8, R25, R8, R24 ;  /* 0x0000000819087223 */ /* 0x000fc80000000018 */
[----:B------:R-:W-:Y:S01]  /*0590*/  FFMA R12, R27, R10, R8 ;  /* 0x0000000a1b0c7223 */ /* 0x000fe20000000008 */
[----:B------:R-:W-:Y:S06]  /*05a0*/  BRA.U UP1, `(.L_x_5) ;  /* 0xfffffffd01347547 */ /* 0x000fec000b83ffff */
.L_x_4:
[----:B------:R-:W-:Y:S05]  /*05b0*/  BRA.U !UP0, `(.L_x_3) ;  /* 0x00000005083c7547 */ /* 0x000fea000b800000 */
[----:B------:R-:W-:Y:S01]  /*05c0*/  UISETP.GE.U32.AND UP0, UPT, UR19, 0x4, UPT ;  /* 0x000000041300788c */ /* 0x000fe2000bf06070 */
[----:B------:R-:W-:Y:S01]  /*05d0*/  IMAD R2, R0, UR18, RZ ;  /* 0x0000001200027c24 */ /* 0x000fe2000f8e02ff */
[----:B------:R-:W-:-:S04]  /*05e0*/  ULOP3.LUT UR5, UR18, 0x3, URZ, 0xc0, !UPT ;  /* 0x0000000312057892 */ /* 0x000fc8000f8ec0ff */
[----:B------:R-:W-:-:S03]  /*05f0*/  UISETP.NE.AND UP1, UPT, UR5, URZ, UPT ;  /* 0x000000ff0500728c */ /* 0x000fc6000bf25270 */
[----:B------:R-:W-:Y:S08]  /*0600*/  BRA.U !UP0, `(.L_x_6) ;  /* 0x00000001087c7547 */ /* 0x000ff0000b800000 */
[----:B------:R-:W0:Y:S01]  /*0610*/  LDC.64 R6, c[0x0][0x388] ;  /* 0x0000e200ff067b82 */ /* 0x000e220000000a00 */
[----:B------:R-:W1:Y:S01]  /*0620*/  LDCU.64 UR6, c[0x0][0x380] ;  /* 0x00007000ff0677ac */ /* 0x000e620008000a00 */
[----:B------:R-:W-:Y:S01]  /*0630*/  MOV R4, UR4 ;  /* 0x0000000400047c02 */ /* 0x000fe20008000f00 */
[----:B------:R-:W-:Y:S01]  /*0640*/  IMAD.U32 R15, RZ, RZ, UR18 ;  /* 0x00000012ff0f7e24 */ /* 0x000fe2000f8e00ff */
[----:B------:R-:W-:Y:S02]  /*0650*/  IADD3 R3, PT, PT, R2, UR4, RZ ;  /* 0x0000000402037c10 */ /* 0x000fe4000fffe0ff */
[----:B------:R-:W-:Y:S01]  /*0660*/  MOV R11, UR18 ;  /* 0x00000012000b7c02 */ /* 0x000fe20008000f00 */
[----:B------:R-:W-:Y:S01]  /*0670*/  IMAD R5, R4, UR18, R13 ;  /* 0x0000001204057c24 */ /* 0x000fe2000f8e020d */
[----:B------:R-:W2:Y:S01]  /*0680*/  LDC.64 R8, c[0x0][0x380] ;  /* 0x0000e000ff087b82 */ /* 0x000ea20000000a00 */
[----:B------:R-:W-:Y:S02]  /*0690*/  IADD3 R14, P0, PT, R2, UR4, RZ ;  /* 0x00000004020e7c10 */ /* 0x000fe4000ff1e0ff */
[----:B------:R-:W-:Y:S01]  /*06a0*/  MOV R17, UR18 ;  /* 0x0000001200117c02 */ /* 0x000fe20008000f00 */
[----:B0-----:R-:W-:-:S04]  /*06b0*/  IMAD.WIDE R6, R5, 0x4, R6 ;  /* 0x0000000405067825 */ /* 0x001fc800078e0206 */
[----:B------:R-:W-:Y:S02]  /*06c0*/  IMAD.WIDE.U32 R10, R11, 0x4, R6 ;  /* 0x000000040b0a7825 */ /* 0x000fe400078e0006 */
[----:B------:R-:W3:Y:S02]  /*06d0*/  LDG.E R6, desc[UR16][R6.64] ;  /* 0x0000001006067981 */ /* 0x000ee4000c1e1900 */
[----:B--2---:R-:W-:Y:S01]  /*06e0*/  IMAD.WIDE.U32 R8, R3, 0x4, R8 ;  /* 0x0000000403087825 */ /* 0x004fe200078e0008 */
[----:B------:R-:W-:Y:S02]  /*06f0*/  IADD3.X R3, PT, PT, RZ, RZ, RZ, P0, !PT ;  /* 0x000000ffff037210 */ /* 0x000fe400007fe4ff */
[----:B-1----:R-:W-:-:S03]  /*0700*/  LEA R4, P0, R14, UR6, 0x2 ;  /* 0x000000060e047c11 */ /* 0x002fc6000f8010ff */
[----:B------:R-:W3:Y:S01]  /*0710*/  LDG.E R9, desc[UR16][R8.64] ;  /* 0x0000001008097981 */ /* 0x000ee2000c1e1900 */
[----:B------:R-:W-:Y:S01]  /*0720*/  LEA.HI.X R5, R14, UR7, R3, 0x2, P0 ;  /* 0x000000070e057c11 */ /* 0x000fe200080f1403 */
[----:B------:R-:W-:Y:S02]  /*0730*/  IMAD.WIDE.U32 R14, R15, 0x4, R10 ;  /* 0x000000040f0e7825 */ /* 0x000fe400078e000a */
[----:B------:R-:W2:Y:S04]  /*0740*/  LDG.E R3, desc[UR16][R10.64] ;  /* 0x000000100a037981 */ /* 0x000ea8000c1e1900 */
[----:B------:R-:W2:Y:S01]  /*0750*/  LDG.E R18, desc[UR16][R4.64+0x4] ;  /* 0x0000041004127981 */ /* 0x000ea2000c1e1900 */
[----:B------:R-:W-:-:S03]  /*0760*/  IMAD.WIDE.U32 R16, R17, 0x4, R14 ;  /* 0x0000000411107825 */ /* 0x000fc600078e000e */
[----:B------:R-:W4:Y:S04]  /*0770*/  LDG.E R19, desc[UR16][R14.64] ;  /* 0x000000100e137981 */ /* 0x000f28000c1e1900 */
[----:B------:R-:W4:Y:S04]  /*0780*/  LDG.E R20, desc[UR16][R4.64+0x8] ;  /* 0x0000081004147981 */ /* 0x000f28000c1e1900 */
[----:B------:R-:W5:Y:S04]  /*0790*/  LDG.E R22, desc[UR16][R4.64+0xc] ;  /* 0x00000c1004167981 */ /* 0x000f68000c1e1900 */
[----:B------:R-:W5:Y:S01]  /*07a0*/  LDG.E R16, desc[UR16][R16.64] ;  /* 0x0000001010107981 */ /* 0x000f62000c1e1900 */
[----:B------:R-:W-:Y:S01]  /*07b0*/  UIADD3 UR4, UPT, UPT, UR4, 0x4, URZ ;  /* 0x0000000404047890 */ /* 0x000fe2000fffe0ff */
[----:B---3--:R-:W-:-:S04]  /*07c0*/  FFMA R9, R9, R6, R12 ;  /* 0x0000000609097223 */ /* 0x008fc8000000000c */
[----:B--2---:R-:W-:-:S04]  /*07d0*/  FFMA R3, R18, R3, R9 ;  /* 0x0000000312037223 */ /* 0x004fc80000000009 */
[----:B----4-:R-:W-:-:S04]  /*07e0*/  FFMA R3, R20, R19, R3 ;  /* 0x0000001314037223 */ /* 0x010fc80000000003 */
[----:B-----5:R-:W-:-:S07]  /*07f0*/  FFMA R12, R22, R16, R3 ;  /* 0x00000010160c7223 */ /* 0x020fce0000000003 */
.L_x_6:
[----:B------:R-:W-:Y:S05]  /*0800*/  BRA.U !UP1, `(.L_x_3) ;  /* 0x0000000109a87547 */ /* 0x000fea000b800000 */
[----:B------:R-:W-:Y:S01]  /*0810*/  UISETP.NE.AND UP0, UPT, UR5, 0x1, UPT ;  /* 0x000000010500788c */ /* 0x000fe2000bf05270 */
[----:B------:R-:W-:Y:S01]  /*0820*/  MOV R4, UR4 ;  /* 0x0000000400047c02 */ /* 0x000fe20008000f00 */
[----:B------:R-:W-:Y:S02]  /*0830*/  ULOP3.LUT UR5, UR18, 0x1, URZ, 0xc0, !UPT ;  /* 0x0000000112057892 */ /* 0x000fe4000f8ec0ff */
[----:B------:R-:W-:Y:S02]  /*0840*/  MOV R17, UR18 ;  /* 0x0000001200117c02 */ /* 0x000fe40008000f00 */
[----:B------:R-:W-:Y:S01]  /*0850*/  UISETP.NE.U32.AND UP1, UPT, UR5, 0x1, UPT ;  /* 0x000000010500788c */ /* 0x000fe2000bf25070 */
[----:B------:R-:W-:-:S04]  /*0860*/  PLOP3.LUT P1, PT, PT, PT, UP0, 0x80, 0x8 ;  /* 0x000000000008781c */ /* 0x000fc80003f2f008 */
[----:B------:R-:W0:Y:S01]  /*0870*/  @UP0 LDCU.128 UR8, c[0x0][0x380] ;  /* 0x00007000ff0807ac */ /* 0x000e220008000c00 */
[----:B------:R-:W-:Y:S01]  /*0880*/  PLOP3.LUT P0, PT, PT, PT, UP1, 0x80, 0x8 ;  /* 0x000000000008781c */ /* 0x000fe20003f0f018 */
[----:B------:R-:W1:Y:S04]  /*0890*/  @UP0 LDCU.64 UR6, c[0x0][0x380] ;  /* 0x00007000ff0607ac */ /* 0x000e680008000a00 */
[----:B------:R-:W2:Y:S03]  /*08a0*/  @!UP1 LDCU.128 UR12, c[0x0][0x380] ;  /* 0x00007000ff0c97ac */ /* 0x000ea60008000c00 */
[C---:B------:R-:W-:Y:S02]  /*08b0*/  @P1 IADD3 R3, PT, PT, R2.reuse, UR4, RZ ;  /* 0x0000000402031c10 */ /* 0x040fe4000fffe0ff */
[----:B------:R-:W-:Y:S01]  /*08c0*/  @P1 IADD3 R5, P2, PT, R2, UR4, RZ ;  /* 0x0000000402051c10 */ /* 0x000fe2000ff5e0ff */
[----:B------:R-:W-:-:S04]  /*08d0*/  @UP0 UIADD3 UR4, UPT, UPT, UR4, 0x2, URZ ;  /* 0x0000000204040890 */ /* 0x000fc8000fffe0ff */
[----:B------:R-:W-:Y:S01]  /*08e0*/  @P1 IMAD.X R8, RZ, RZ, RZ, P2 ;  /* 0x000000ffff081224 */ /* 0x000fe200010e06ff */
[----:B0-----:R-:W-:Y:S02]  /*08f0*/  MOV R14, UR8 ;  /* 0x00000008000e7c02 */ /* 0x001fe40008000f00 */
[----:B------:R-:W-:Y:S02]  /*0900*/  MOV R15, UR9 ;  /* 0x00000009000f7c02 */ /* 0x000fe40008000f00 */
[----:B------:R-:W-:Y:S02]  /*0910*/  MOV R6, UR10 ;  /* 0x0000000a00067c02 */ /* 0x000fe40008000f00 */
[----:B------:R-:W-:Y:S01]  /*0920*/  MOV R7, UR11 ;  /* 0x0000000b00077c02 */ /* 0x000fe20008000f00 */
[----:B------:R-:W-:-:S04]  /*0930*/  @P1 IMAD.WIDE.U32 R14, R3, 0x4, R14 ;  /* 0x00000004030e1825 */ /* 0x000fc800078e000e */
[----:B------:R-:W-:Y:S01]  /*0940*/  @P1 IMAD R3, R4, UR18, R13 ;  /* 0x0000001204031c24 */ /* 0x000fe2000f8e020d */
[----:B-1----:R-:W-:Y:S02]  /*0950*/  @P1 LEA R4, P2, R5, UR6, 0x2 ;  /* 0x0000000605041c11 */ /* 0x002fe4000f8410ff */
[----:B------:R-:W-:Y:S01]  /*0960*/  MOV R18, UR4 ;  /* 0x0000000400127c02 */ /* 0x000fe20008000f00 */
[----:B------:R-:W-:Y:S01]  /*0970*/  @P1 IMAD.WIDE R6, R3, 0x4, R6 ;  /* 0x0000000403061825 */ /* 0x000fe200078e0206 */
[----:B------:R-:W-:Y:S01]  /*0980*/  @P1 LEA.HI.X R5, R5, UR7, R8, 0x2, P2 ;  /* 0x0000000705051c11 */ /* 0x000fe200090f1408 */
[----:B------:R-:W3:Y:S01]  /*0990*/  @P1 LDG.E R3, desc[UR16][R14.64] ;  /* 0x000000100e031981 */ /* 0x000ee2000c1e1900 */
[----:B--2---:R-:W-:Y:S01]  /*09a0*/  MOV R8, UR12 ;  /* 0x0000000c00087c02 */ /* 0x004fe20008000f00 */
[----:B------:R-:W-:Y:S01]  /*09b0*/  @!P0 IMAD R21, R18, UR18, R13 ;  /* 0x0000001212158c24 */ /* 0x000fe2000f8e020d */
[----:B------:R-:W-:Y:S01]  /*09c0*/  MOV R9, UR13 ;  /* 0x0000000d00097c02 */ /* 0x000fe20008000f00 */
[----:B------:R-:W-:Y:S01]  /*09d0*/  @P1 IMAD.WIDE.U32 R16, R17, 0x4, R6 ;  /* 0x0000000411101825 */ /* 0x000fe200078e0006 */
[----:B------:R-:W-:Y:S01]  /*09e0*/  @!P0 IADD3 R19, PT, PT, R2, UR4, RZ ;  /* 0x0000000402138c10 */ /* 0x000fe2000fffe0ff */
[----:B------:R-:W3:Y:S01]  /*09f0*/  @P1 LDG.E R6, desc[UR16][R6.64] ;  /* 0x0000001006061981 */ /* 0x000ee2000c1e1900 */
[----:B------:R-:W-:-:S02]  /*0a00*/  MOV R10, UR14 ;  /* 0x0000000e000a7c02 */ /* 0x000fc40008000f00 */
[----:B------:R-:W-:Y:S01]  /*0a10*/  MOV R11, UR15 ;  /* 0x0000000f000b7c02 */ /* 0x000fe20008000f00 */
[----:B------:R-:W-:Y:S01]  /*0a20*/  @!P0 IMAD.WIDE.U32 R8, R19, 0x4, R8 ;  /* 0x0000000413088825 */ /* 0x000fe200078e0008 */
[----:B------:R-:W2:Y:S03]  /*0a30*/  @P1 LDG.E R16, desc[UR16][R16.64] ;  /* 0x0000001010101981 */ /* 0x000ea6000c1e1900 */
[----:B------:R-:W-:Y:S01]  /*0a40*/  @!P0 IMAD.WIDE R10, R21, 0x4, R10 ;  /* 0x00000004150a8825 */ /* 0x000fe200078e020a */
[----:B------:R-:W2:Y:S04]  /*0a50*/  @P1 LDG.E R4, desc[UR16][R4.64+0x4] ;  /* 0x0000041004041981 */ /* 0x000ea8000c1e1900 */
[----:B------:R-:W4:Y:S04]  /*0a60*/  @!P0 LDG.E R9, desc[UR16][R8.64] ;  /* 0x0000001008098981 */ /* 0x000f28000c1e1900 */
[----:B------:R-:W4:Y:S01]  /*0a70*/  @!P0 LDG.E R10, desc[UR16][R10.64] ;  /* 0x000000100a0a8981 */ /* 0x000f22000c1e1900 */
[----:B---3--:R-:W-:-:S04]  /*0a80*/  @P1 FFMA R3, R3, R6, R12 ;  /* 0x0000000603031223 */ /* 0x008fc8000000000c */
[----:B--2---:R-:W-:-:S04]  /*0a90*/  @P1 FFMA R12, R4, R16, R3 ;  /* 0x00000010040c1223 */ /* 0x004fc80000000003 */
[----:B----4-:R-:W-:-:S07]  /*0aa0*/  @!P0 FFMA R12, R9, R10, R12 ;  /* 0x0000000a090c8223 */ /* 0x010fce000000000c */
.L_x_3:
[----:B------:R-:W0:Y:S01]  /*0ab0*/  LDC.64 R2, c[0x0][0x390] ;  /* 0x0000e400ff027b82 */ /* 0x000e220000000a00 */
[----:B------:R-:W-:-:S04]  /*0ac0*/  IMAD R13, R0, UR18, R13 ;  /* 0x00000012000d7c24 */ /* 0x000fc8000f8e020d */
[----:B0-----:R-:W-:-:S05]  /*0ad0*/  IMAD.WIDE R2, R13, 0x4, R2 ;  /* 0x000000040d027825 */ /* 0x001fca00078e0202 */
[----:B------:R-:W-:Y:S01]  /*0ae0*/  STG.E desc[UR16][R2.64], R12 ;  /* 0x0000000c02007986 */ /* 0x000fe2000c101910 */
[----:B------:R-:W-:Y:S05]  /*0af0*/  EXIT ;  /* 0x000000000000794d */ /* 0x000fea0003800000 */
.L_x_7:
        /* <DEDUP_REMOVED lines=16> */
.L_x_9:


//--------------------- .nv.shared._Z18MM_Improved_kernelPfS_S_iii --------------------------
	.section	.nv.shared._Z18MM_Improved_kernelPfS_S_iii,"aw",@nobits
	.sectionflags	@""
	.align	4
.nv.shared._Z18MM_Improved_kernelPfS_S_iii:
	.zero		9216


//--------------------- .nv.shared.reserved.0     --------------------------
	.section	.nv.shared.reserved.0,"aw",@nobits
	.weak		__nv_reservedSMEM_offset_0_alias
	.size		__nv_reservedSMEM_offset_0_alias, 0, 64
	.other		__nv_reservedSMEM_offset_0_alias,@"STO_CUDA_RESERVED_SHARED STV_DEFAULT"
__nv_reservedSMEM_offset_0_alias:
	.zero		0
	.zero		64


//--------------------- .nv.constant0._Z18MM_Improved_kernelPfS_S_iii --------------------------
	.section	.nv.constant0._Z18MM_Improved_kernelPfS_S_iii,"a",@progbits
	.sectionflags	@""
	.align	4
.nv.constant0._Z18MM_Improved_kernelPfS_S_iii:
	.zero		932


//--------------------- .nv.constant0._Z15MM_Basic_kernelPfS_S_iii --------------------------
	.section	.nv.constant0._Z15MM_Basic_kernelPfS_S_iii,"a",@progbits
	.sectionflags	@""
	.align	4
.nv.constant0._Z15MM_Basic_kernelPfS_S_iii:
	.zero		932


//--------------------- SYMBOLS --------------------------

	.type		.nv.reservedSmem.offset0,@object
	.size		.nv.reservedSmem.offset0,0x4
	.type		.nv.reservedSmem.cap,@object
	.size		.nv.reservedSmem.cap,0x4
